	.target	sm_90a

	.elftype	@"ET_EXEC"


//--------------------- .note.nv.tkinfo           --------------------------
	.section	.note.nv.tkinfo,"",@"SHT_NOTE"
	.sectionflags	@"SHF_NOTE_NV_TKINFO"
	.tkinfo
        /*0018*/ 	.word	0x00000002
        /*0030*/ 	.string	""
        /*0030*/ 	.string	"ptxas"
        /*0030*/ 	.string	"Cuda compilation tools, release 13.0, V13.0.88"
        /*0030*/ 	.string	"Build cuda_13.0.r13.0/compiler.36424714_0"
        /*0030*/ 	.string	"-arch sm_90a -m 64 "



//--------------------- .note.nv.cuinfo           --------------------------
	.section	.note.nv.cuinfo,"",@"SHT_NOTE"
	.sectionflags	@"SHF_NOTE_NV_CUINFO"
        /*0018*/ 	.short	0x0002
        /*001a*/ 	.short	0x005a
        /*001c*/ 	.short	0x0082
	.zero		2


//--------------------- .nv.info                  --------------------------
	.section	.nv.info,"",@"SHT_CUDA_INFO"
	.align	4


	//----- nvinfo : EIATTR_REGCOUNT
	.align		4
        /*0000*/ 	.byte	0x04, 0x2f
        /*0002*/ 	.short	(.L_15 - .L_14)
	.align		4
.L_14:
        /*0004*/ 	.word	index@(_ZN7cutlass13device_kernelINS_4gemm6kernel13GemmUniversalIN4cute5tupleIJiiiiEEENS1_10collective13CollectiveMmaINS1_34MainloopSm90TmaGmmaWarpSpecializedILi28ENS5_IJNS4_1CILi1EEESB_SB_EEENS1_32KernelTmaWarpSpecializedPingpongEEENS5_IJNSA_ILi64EEESF_SF_EEEaNS5_IJlSB_lEEEaSH_NS4_8TiledMMAINS4_8MMA_AtomIJNS4_4SM904GMMA26MMA_64x64x32_S32S8S8_SS_TNEEEENS4_6LayoutISC_NS5_IJNSA_ILi0EEESP_SP_EEEEENS5_IJNS4_10UnderscoreESS_SS_EEEEENS4_13SM90_TMA_LOADENS4_14ComposedLayoutINS4_7SwizzleILi2ELi4ELi3EEENS4_18smem_ptr_flag_bitsILi8EEENSO_INS5_IJNSA_ILi8EEESF_EEENS5_IJSF_SB_EEEEEEEvNS4_8identityESV_S15_vS16_EENS_8epilogue10collective6detail29Sm90TmaWarpSpecializedAdapterINS19_15DefaultEpilogueIaSH_SH_NS18_6thread17LinearCombinationIaLi1EiiLNS1D_9ScaleType4KindE0ELNS_15FloatRoundStyleE2EaEENS1_15EpilogueDefaultEEEEEvvEEEEvNT_6ParamsE)
        /*0008*/ 	.word	0x000000a8


	//----- nvinfo : EIATTR_FRAME_SIZE
	.align		4
.L_15:
        /*000c*/ 	.byte	0x04, 0x11
        /*000e*/ 	.short	(.L_17 - .L_16)
	.align		4
.L_16:
        /*0010*/ 	.word	index@(_ZN7cutlass13device_kernelINS_4gemm6kernel13GemmUniversalIN4cute5tupleIJiiiiEEENS1_10collective13CollectiveMmaINS1_34MainloopSm90TmaGmmaWarpSpecializedILi28ENS5_IJNS4_1CILi1EEESB_SB_EEENS1_32KernelTmaWarpSpecializedPingpongEEENS5_IJNSA_ILi64EEESF_SF_EEEaNS5_IJlSB_lEEEaSH_NS4_8TiledMMAINS4_8MMA_AtomIJNS4_4SM904GMMA26MMA_64x64x32_S32S8S8_SS_TNEEEENS4_6LayoutISC_NS5_IJNSA_ILi0EEESP_SP_EEEEENS5_IJNS4_10UnderscoreESS_SS_EEEEENS4_13SM90_TMA_LOADENS4_14ComposedLayoutINS4_7SwizzleILi2ELi4ELi3EEENS4_18smem_ptr_flag_bitsILi8EEENSO_INS5_IJNSA_ILi8EEESF_EEENS5_IJSF_SB_EEEEEEEvNS4_8identityESV_S15_vS16_EENS_8epilogue10collective6detail29Sm90TmaWarpSpecializedAdapterINS19_15DefaultEpilogueIaSH_SH_NS18_6thread17LinearCombinationIaLi1EiiLNS1D_9ScaleType4KindE0ELNS_15FloatRoundStyleE2EaEENS1_15EpilogueDefaultEEEEEvvEEEEvNT_6ParamsE)
        /*0014*/ 	.word	0x00000008


	//----- nvinfo : EIATTR_MIN_STACK_SIZE
	.align		4
.L_17:
        /*0018*/ 	.byte	0x04, 0x12
        /*001a*/ 	.short	(.L_19 - .L_18)
	.align		4
.L_18:
        /*001c*/ 	.word	index@(_ZN7cutlass13device_kernelINS_4gemm6kernel13GemmUniversalIN4cute5tupleIJiiiiEEENS1_10collective13CollectiveMmaINS1_34MainloopSm90TmaGmmaWarpSpecializedILi28ENS5_IJNS4_1CILi1EEESB_SB_EEENS1_32KernelTmaWarpSpecializedPingpongEEENS5_IJNSA_ILi64EEESF_SF_EEEaNS5_IJlSB_lEEEaSH_NS4_8TiledMMAINS4_8MMA_AtomIJNS4_4SM904GMMA26MMA_64x64x32_S32S8S8_SS_TNEEEENS4_6LayoutISC_NS5_IJNSA_ILi0EEESP_SP_EEEEENS5_IJNS4_10UnderscoreESS_SS_EEEEENS4_13SM90_TMA_LOADENS4_14ComposedLayoutINS4_7SwizzleILi2ELi4ELi3EEENS4_18smem_ptr_flag_bitsILi8EEENSO_INS5_IJNSA_ILi8EEESF_EEENS5_IJSF_SB_EEEEEEEvNS4_8identityESV_S15_vS16_EENS_8epilogue10collective6detail29Sm90TmaWarpSpecializedAdapterINS19_15DefaultEpilogueIaSH_SH_NS18_6thread17LinearCombinationIaLi1EiiLNS1D_9ScaleType4KindE0ELNS_15FloatRoundStyleE2EaEENS1_15EpilogueDefaultEEEEEvvEEEEvNT_6ParamsE)
        /*0020*/ 	.word	0x00000008
.L_19:


//--------------------- .nv.compat                --------------------------
	.section	.nv.compat,"",@"SHT_CUDA_COMPAT_INFO"
	.align	4
        /*0000*/ 	.byte	0x02, 0x09, 0x01, 0x00, 0x02, 0x02, 0x04, 0x00, 0x02, 0x05, 0x05, 0x00, 0x03, 0x07, 0x01, 0x01
        /*0010*/ 	.byte	0x02, 0x03, 0x01, 0x00, 0x02, 0x06, 0x01, 0x00, 0x04, 0x0b, 0x08, 0x00, 0x00, 0x00, 0x00, 0x00
        /*0020*/ 	.byte	0x00, 0x00, 0x00, 0x00


//--------------------- .nv.info._ZN7cutlass13device_kernelINS_4gemm6kernel13GemmUniversalIN4cute5tupleIJiiiiEEENS1_10collective13CollectiveMmaINS1_34MainloopSm90TmaGmmaWarpSpecializedILi28ENS5_IJNS4_1CILi1EEESB_SB_EEENS1_32KernelTmaWarpSpecializedPingpongEEENS5_IJNSA_ILi64EEESF_SF_EEEaNS5_IJlSB_lEEEaSH_NS4_8TiledMMAINS4_8MMA_AtomIJNS4_4SM904GMMA26MMA_64x64x32_S32S8S8_SS_TNEEEENS4_6LayoutISC_NS5_IJNSA_ILi0EEESP_SP_EEEEENS5_IJNS4_10UnderscoreESS_SS_EEEEENS4_13SM90_TMA_LOADENS4_14ComposedLayoutINS4_7SwizzleILi2ELi4ELi3EEENS4_18smem_ptr_flag_bitsILi8EEENSO_INS5_IJNSA_ILi8EEESF_EEENS5_IJSF_SB_EEEEEEEvNS4_8identityESV_S15_vS16_EENS_8epilogue10collective6detail29Sm90TmaWarpSpecializedAdapterINS19_15DefaultEpilogueIaSH_SH_NS18_6thread17LinearCombinationIaLi1EiiLNS1D_9ScaleType4KindE0ELNS_15FloatRoundStyleE2EaEENS1_15EpilogueDefaultEEEEEvvEEEEvNT_6ParamsE --------------------------
	.section	.nv.info._ZN7cutlass13device_kernelINS_4gemm6kernel13GemmUniversalIN4cute5tupleIJiiiiEEENS1_10collective13CollectiveMmaINS1_34MainloopSm90TmaGmmaWarpSpecializedILi28ENS5_IJNS4_1CILi1EEESB_SB_EEENS1_32KernelTmaWarpSpecializedPingpongEEENS5_IJNSA_ILi64EEESF_SF_EEEaNS5_IJlSB_lEEEaSH_NS4_8TiledMMAINS4_8MMA_AtomIJNS4_4SM904GMMA26MMA_64x64x32_S32S8S8_SS_TNEEEENS4_6LayoutISC_NS5_IJNSA_ILi0EEESP_SP_EEEEENS5_IJNS4_10UnderscoreESS_SS_EEEEENS4_13SM90_TMA_LOADENS4_14ComposedLayoutINS4_7SwizzleILi2ELi4ELi3EEENS4_18smem_ptr_flag_bitsILi8EEENSO_INS5_IJNSA_ILi8EEESF_EEENS5_IJSF_SB_EEEEEEEvNS4_8identityESV_S15_vS16_EENS_8epilogue10collective6detail29Sm90TmaWarpSpecializedAdapterINS19_15DefaultEpilogueIaSH_SH_NS18_6thread17LinearCombinationIaLi1EiiLNS1D_9ScaleType4KindE0ELNS_15FloatRoundStyleE2EaEENS1_15EpilogueDefaultEEEEEvvEEEEvNT_6ParamsE,"",@"SHT_CUDA_INFO"
	.sectionflags	@""
	.align	4


	//----- nvinfo : EIATTR_CUDA_API_VERSION
	.align		4
        /*0000*/ 	.byte	0x04, 0x37
        /*0002*/ 	.short	(.L_21 - .L_20)
.L_20:
        /*0004*/ 	.word	0x00000082


	//----- nvinfo : EIATTR_KPARAM_INFO
	.align		4
.L_21:
        /*0008*/ 	.byte	0x04, 0x17
        /*000a*/ 	.short	(.L_23 - .L_22)
.L_22:
        /*000c*/ 	.word	0x00000000
        /*0010*/ 	.short	0x0000
        /*0012*/ 	.short	0x0070
        /*0014*/ 	.byte	0x00, 0xf0, 0x01, 0x10


	//----- nvinfo : EIATTR_SPARSE_MMA_MASK
	.align		4
.L_23:
        /*0018*/ 	.byte	0x03, 0x50
        /*001a*/ 	.short	0x0000


	//----- nvinfo : EIATTR_MAXREG_COUNT
	.align		4
        /*001c*/ 	.byte	0x03, 0x1b
        /*001e*/ 	.short	0x00a8


	//----- nvinfo : EIATTR_NUM_BARRIERS
	.align		4
        /*0020*/ 	.byte	0x02, 0x4c
        /*0022*/ 	.byte	0x01
	.zero		1


	//----- nvinfo : EIATTR_EXTERNS
	.align		4
        /*0024*/ 	.byte	0x04, 0x0f
        /*0026*/ 	.short	(.L_25 - .L_24)


	//   ....[0]....
	.align		4
.L_24:
        /*0028*/ 	.word	index@(__assertfail)


	//----- nvinfo : EIATTR_ANNOTATIONS
	.align		4
.L_25:
        /*002c*/ 	.byte	0x04, 0x55
        /*002e*/ 	.short	(.L_27 - .L_26)


	//   ....[0]....
.L_26:
        /*0030*/ 	.word	0x00000001
        /*0034*/ 	.byte	0x00, 0x0e, 0x00, 0x00, 0x01, 0x00, 0x00, 0x00, 0xe0, 0x3d, 0x00, 0x00, 0x01, 0x00, 0x00, 0x00
        /*0044*/ 	.byte	0xd0, 0x49, 0x00, 0x00


	//----- nvinfo : EIATTR_MERCURY_ISA_VERSION
	.align		4
.L_27:
        /*0048*/ 	.byte	0x03, 0x5f
        /*004a*/ 	.short	0x0101


	//----- nvinfo : EIATTR_INT_WARP_WIDE_INSTR_OFFSETS
	.align		4
        /*004c*/ 	.byte	0x04, 0x31
        /*004e*/ 	.short	(.L_29 - .L_28)


	//   ....[0]....
.L_28:
        /*0050*/ 	.word	0x00000710


	//   ....[1]....
        /*0054*/ 	.word	0x00000730


	//   ....[2]....
        /*0058*/ 	.word	0x000007b0


	//   ....[3]....
        /*005c*/ 	.word	0x000007c0


	//   ....[4]....
        /*0060*/ 	.word	0x000007d0


	//   ....[5]....
        /*0064*/ 	.word	0x000007f0


	//   ....[6]....
        /*0068*/ 	.word	0x00000880


	//   ....[7]....
        /*006c*/ 	.word	0x000008a0


	//----- nvinfo : EIATTR_COOP_GROUP_MASK_REGIDS
	.align		4
.L_29:
        /*0070*/ 	.byte	0x04, 0x29
        /*0072*/ 	.short	(.L_31 - .L_30)


	//   ....[0]....
.L_30:
        /*0074*/ 	.word	0xffffffff


	//   ....[1]....
        /*0078*/ 	.word	0xffffffff


	//   ....[2]....
        /*007c*/ 	.word	0xffffffff


	//   ....[3]....
        /*0080*/ 	.word	0xffffffff


	//   ....[4]....
        /*0084*/ 	.word	0xffffffff


	//   ....[5]....
        /*0088*/ 	.word	0xffffffff


	//----- nvinfo : EIATTR_COOP_GROUP_INSTR_OFFSETS
	.align		4
.L_31:
        /*008c*/ 	.byte	0x04, 0x28
        /*008e*/ 	.short	(.L_33 - .L_32)


	//   ....[0]....
.L_32:
        /*0090*/ 	.word	0x00000070


	//   ....[1]....
        /*0094*/ 	.word	0x00000080


	//   ....[2]....
        /*0098*/ 	.word	0x00000140


	//   ....[3]....
        /*009c*/ 	.word	0x00000600


	//   ....[4]....
        /*00a0*/ 	.word	0x00000640


	//   ....[5]....
        /*00a4*/ 	.word	0x00000690


	//----- nvinfo : EIATTR_REG_RECONFIG
	.align		4
.L_33:
        /*00a8*/ 	.byte	0x01, 0x54
	.zero		2


	//----- nvinfo : EIATTR_SYSCALL_OFFSETS
	.align		4
        /*00ac*/ 	.byte	0x04, 0x46
        /*00ae*/ 	.short	(.L_35 - .L_34)


	//   ....[0]....
.L_34:
        /*00b0*/ 	.word	0x00001920


	//----- nvinfo : EIATTR_MBARRIER_INSTR_OFFSETS
	.align		4
.L_35:
        /*00b4*/ 	.byte	0x04, 0x39
        /*00b6*/ 	.short	(.L_37 - .L_36)


	//   ....[0]....
.L_36:
        /*00b8*/ 	.word	0x00000260
        /*00bc*/ 	.word	0x000000ff
        /*00c0*/ 	.word	0x00000000
        /*00c4*/ 	.short	0x0100
        /*00c6*/ 	.byte	0x08
	.zero		1


	//   ....[1]....
        /*00c8*/ 	.word	0x00000270
        /*00cc*/ 	.word	0x000000ff
        /*00d0*/ 	.word	0x000000e0
        /*00d4*/ 	.short	0x0100
        /*00d6*/ 	.byte	0x08
	.zero		1


	//   ....[2]....
        /*00d8*/ 	.word	0x00000280
        /*00dc*/ 	.word	0x000000ff
        /*00e0*/ 	.word	0x00000008
        /*00e4*/ 	.short	0x0100
        /*00e6*/ 	.byte	0x08
	.zero		1


	//   ....[3]....
        /*00e8*/ 	.word	0x00000290
        /*00ec*/ 	.word	0x000000ff
        /*00f0*/ 	.word	0x000000e8
        /*00f4*/ 	.short	0x0100
        /*00f6*/ 	.byte	0x08
	.zero		1


	//   ....[4]....
        /*00f8*/ 	.word	0x000002a0
        /*00fc*/ 	.word	0x000000ff
        /*0100*/ 	.word	0x00000010
        /*0104*/ 	.short	0x0100
        /*0106*/ 	.byte	0x08
	.zero		1


	//   ....[5]....
        /*0108*/ 	.word	0x000002b0
        /*010c*/ 	.word	0x000000ff
        /*0110*/ 	.word	0x000000f0
        /*0114*/ 	.short	0x0100
        /*0116*/ 	.byte	0x08
	.zero		1


	//   ....[6]....
        /*0118*/ 	.word	0x000002c0
        /*011c*/ 	.word	0x000000ff
        /*0120*/ 	.word	0x00000018
        /*0124*/ 	.short	0x0100
        /*0126*/ 	.byte	0x08
	.zero		1


	//   ....[7]....
        /*0128*/ 	.word	0x000002d0
        /*012c*/ 	.word	0x000000ff
        /*0130*/ 	.word	0x000000f8
        /*0134*/ 	.short	0x0100
        /*0136*/ 	.byte	0x08
	.zero		1


	//   ....[8]....
        /*0138*/ 	.word	0x000002e0
        /*013c*/ 	.word	0x000000ff
        /*0140*/ 	.word	0x00000020
        /*0144*/ 	.short	0x0100
        /*0146*/ 	.byte	0x08
	.zero		1


	//   ....[9]....
        /*0148*/ 	.word	0x000002f0
        /*014c*/ 	.word	0x000000ff
        /*0150*/ 	.word	0x00000100
        /*0154*/ 	.short	0x0100
        /*0156*/ 	.byte	0x08
	.zero		1


	//   ....[10]....
        /*0158*/ 	.word	0x00000300
        /*015c*/ 	.word	0x000000ff
        /*0160*/ 	.word	0x00000028
        /*0164*/ 	.short	0x0100
        /*0166*/ 	.byte	0x08
	.zero		1


	//   ....[11]....
        /*0168*/ 	.word	0x00000310
        /*016c*/ 	.word	0x000000ff
        /*0170*/ 	.word	0x00000108
        /*0174*/ 	.short	0x0100
        /*0176*/ 	.byte	0x08
	.zero		1


	//   ....[12]....
        /*0178*/ 	.word	0x00000320
        /*017c*/ 	.word	0x000000ff
        /*0180*/ 	.word	0x00000030
        /*0184*/ 	.short	0x0100
        /*0186*/ 	.byte	0x08
	.zero		1


	//   ....[13]....
        /*0188*/ 	.word	0x00000330
        /*018c*/ 	.word	0x000000ff
        /*0190*/ 	.word	0x00000110
        /*0194*/ 	.short	0x0100
        /*0196*/ 	.byte	0x08
	.zero		1


	//   ....[14]....
        /*0198*/ 	.word	0x00000340
        /*019c*/ 	.word	0x000000ff
        /*01a0*/ 	.word	0x00000038
        /*01a4*/ 	.short	0x0100
        /*01a6*/ 	.byte	0x08
	.zero		1


	//   ....[15]....
        /*01a8*/ 	.word	0x00000350
        /*01ac*/ 	.word	0x000000ff
        /*01b0*/ 	.word	0x00000118
        /*01b4*/ 	.short	0x0100
        /*01b6*/ 	.byte	0x08
	.zero		1


	//   ....[16]....
        /*01b8*/ 	.word	0x00000360
        /*01bc*/ 	.word	0x000000ff
        /*01c0*/ 	.word	0x00000040
        /*01c4*/ 	.short	0x0100
        /*01c6*/ 	.byte	0x08
	.zero		1


	//   ....[17]....
        /*01c8*/ 	.word	0x00000370
        /*01cc*/ 	.word	0x000000ff
        /*01d0*/ 	.word	0x00000120
        /*01d4*/ 	.short	0x0100
        /*01d6*/ 	.byte	0x08
	.zero		1


	//   ....[18]....
        /*01d8*/ 	.word	0x00000380
        /*01dc*/ 	.word	0x000000ff
        /*01e0*/ 	.word	0x00000048
        /*01e4*/ 	.short	0x0100
        /*01e6*/ 	.byte	0x08
	.zero		1


	//   ....[19]....
        /*01e8*/ 	.word	0x00000390
        /*01ec*/ 	.word	0x000000ff
        /*01f0*/ 	.word	0x00000128
        /*01f4*/ 	.short	0x0100
        /*01f6*/ 	.byte	0x08
	.zero		1


	//   ....[20]....
        /*01f8*/ 	.word	0x000003a0
        /*01fc*/ 	.word	0x000000ff
        /*0200*/ 	.word	0x00000050
        /*0204*/ 	.short	0x0100
        /*0206*/ 	.byte	0x08
	.zero		1


	//   ....[21]....
        /*0208*/ 	.word	0x000003b0
        /*020c*/ 	.word	0x000000ff
        /*0210*/ 	.word	0x00000130
        /*0214*/ 	.short	0x0100
        /*0216*/ 	.byte	0x08
	.zero		1


	//   ....[22]....
        /*0218*/ 	.word	0x000003c0
        /*021c*/ 	.word	0x000000ff
        /*0220*/ 	.word	0x00000058
        /*0224*/ 	.short	0x0100
        /*0226*/ 	.byte	0x08
	.zero		1


	//   ....[23]....
        /*0228*/ 	.word	0x000003d0
        /*022c*/ 	.word	0x000000ff
        /*0230*/ 	.word	0x00000138
        /*0234*/ 	.short	0x0100
        /*0236*/ 	.byte	0x08
	.zero		1


	//   ....[24]....
        /*0238*/ 	.word	0x000003e0
        /*023c*/ 	.word	0x000000ff
        /*0240*/ 	.word	0x00000060
        /*0244*/ 	.short	0x0100
        /*0246*/ 	.byte	0x08
	.zero		1


	//   ....[25]....
        /*0248*/ 	.word	0x000003f0
        /*024c*/ 	.word	0x000000ff
        /*0250*/ 	.word	0x00000140
        /*0254*/ 	.short	0x0100
        /*0256*/ 	.byte	0x08
	.zero		1


	//   ....[26]....
        /*0258*/ 	.word	0x00000400
        /*025c*/ 	.word	0x000000ff
        /*0260*/ 	.word	0x00000068
        /*0264*/ 	.short	0x0100
        /*0266*/ 	.byte	0x08
	.zero		1


	//   ....[27]....
        /*0268*/ 	.word	0x00000410
        /*026c*/ 	.word	0x000000ff
        /*0270*/ 	.word	0x00000148
        /*0274*/ 	.short	0x0100
        /*0276*/ 	.byte	0x08
	.zero		1


	//   ....[28]....
        /*0278*/ 	.word	0x00000420
        /*027c*/ 	.word	0x000000ff
        /*0280*/ 	.word	0x00000070
        /*0284*/ 	.short	0x0100
        /*0286*/ 	.byte	0x08
	.zero		1


	//   ....[29]....
        /*0288*/ 	.word	0x00000430
        /*028c*/ 	.word	0x000000ff
        /*0290*/ 	.word	0x00000150
        /*0294*/ 	.short	0x0100
        /*0296*/ 	.byte	0x08
	.zero		1


	//   ....[30]....
        /*0298*/ 	.word	0x00000440
        /*029c*/ 	.word	0x000000ff
        /*02a0*/ 	.word	0x00000078
        /*02a4*/ 	.short	0x0100
        /*02a6*/ 	.byte	0x08
	.zero		1


	//   ....[31]....
        /*02a8*/ 	.word	0x00000450
        /*02ac*/ 	.word	0x000000ff
        /*02b0*/ 	.word	0x00000158
        /*02b4*/ 	.short	0x0100
        /*02b6*/ 	.byte	0x08
	.zero		1


	//   ....[32]....
        /*02b8*/ 	.word	0x00000460
        /*02bc*/ 	.word	0x000000ff
        /*02c0*/ 	.word	0x00000080
        /*02c4*/ 	.short	0x0100
        /*02c6*/ 	.byte	0x08
	.zero		1


	//   ....[33]....
        /*02c8*/ 	.word	0x00000470
        /*02cc*/ 	.word	0x000000ff
        /*02d0*/ 	.word	0x00000160
        /*02d4*/ 	.short	0x0100
        /*02d6*/ 	.byte	0x08
	.zero		1


	//   ....[34]....
        /*02d8*/ 	.word	0x00000480
        /*02dc*/ 	.word	0x000000ff
        /*02e0*/ 	.word	0x00000088
        /*02e4*/ 	.short	0x0100
        /*02e6*/ 	.byte	0x08
	.zero		1


	//   ....[35]....
        /*02e8*/ 	.word	0x00000490
        /*02ec*/ 	.word	0x000000ff
        /*02f0*/ 	.word	0x00000168
        /*02f4*/ 	.short	0x0100
        /*02f6*/ 	.byte	0x08
	.zero		1


	//   ....[36]....
        /*02f8*/ 	.word	0x000004a0
        /*02fc*/ 	.word	0x000000ff
        /*0300*/ 	.word	0x00000090
        /*0304*/ 	.short	0x0100
        /*0306*/ 	.byte	0x08
	.zero		1


	//   ....[37]....
        /*0308*/ 	.word	0x000004b0
        /*030c*/ 	.word	0x000000ff
        /*0310*/ 	.word	0x00000170
        /*0314*/ 	.short	0x0100
        /*0316*/ 	.byte	0x08
	.zero		1


	//   ....[38]....
        /*0318*/ 	.word	0x000004c0
        /*031c*/ 	.word	0x000000ff
        /*0320*/ 	.word	0x00000098
        /*0324*/ 	.short	0x0100
        /*0326*/ 	.byte	0x08
	.zero		1


	//   ....[39]....
        /*0328*/ 	.word	0x000004d0
        /*032c*/ 	.word	0x000000ff
        /*0330*/ 	.word	0x00000178
        /*0334*/ 	.short	0x0100
        /*0336*/ 	.byte	0x08
	.zero		1


	//   ....[40]....
        /*0338*/ 	.word	0x000004e0
        /*033c*/ 	.word	0x000000ff
        /*0340*/ 	.word	0x000000a0
        /*0344*/ 	.short	0x0100
        /*0346*/ 	.byte	0x08
	.zero		1


	//   ....[41]....
        /*0348*/ 	.word	0x000004f0
        /*034c*/ 	.word	0x000000ff
        /*0350*/ 	.word	0x00000180
        /*0354*/ 	.short	0x0100
        /*0356*/ 	.byte	0x08
	.zero		1


	//   ....[42]....
        /*0358*/ 	.word	0x00000500
        /*035c*/ 	.word	0x000000ff
        /*0360*/ 	.word	0x000000a8
        /*0364*/ 	.short	0x0100
        /*0366*/ 	.byte	0x08
	.zero		1


	//   ....[43]....
        /*0368*/ 	.word	0x00000510
        /*036c*/ 	.word	0x000000ff
        /*0370*/ 	.word	0x00000188
        /*0374*/ 	.short	0x0100
        /*0376*/ 	.byte	0x08
	.zero		1


	//   ....[44]....
        /*0378*/ 	.word	0x00000520
        /*037c*/ 	.word	0x000000ff
        /*0380*/ 	.word	0x000000b0
        /*0384*/ 	.short	0x0100
        /*0386*/ 	.byte	0x08
	.zero		1


	//   ....[45]....
        /*0388*/ 	.word	0x00000530
        /*038c*/ 	.word	0x000000ff
        /*0390*/ 	.word	0x00000190
        /*0394*/ 	.short	0x0100
        /*0396*/ 	.byte	0x08
	.zero		1


	//   ....[46]....
        /*0398*/ 	.word	0x00000540
        /*039c*/ 	.word	0x000000ff
        /*03a0*/ 	.word	0x000000b8
        /*03a4*/ 	.short	0x0100
        /*03a6*/ 	.byte	0x08
	.zero		1


	//   ....[47]....
        /*03a8*/ 	.word	0x00000550
        /*03ac*/ 	.word	0x000000ff
        /*03b0*/ 	.word	0x00000198
        /*03b4*/ 	.short	0x0100
        /*03b6*/ 	.byte	0x08
	.zero		1


	//   ....[48]....
        /*03b8*/ 	.word	0x00000560
        /*03bc*/ 	.word	0x000000ff
        /*03c0*/ 	.word	0x000000c0
        /*03c4*/ 	.short	0x0100
        /*03c6*/ 	.byte	0x08
	.zero		1


	//   ....[49]....
        /*03c8*/ 	.word	0x00000570
        /*03cc*/ 	.word	0x000000ff
        /*03d0*/ 	.word	0x000001a0
        /*03d4*/ 	.short	0x0100
        /*03d6*/ 	.byte	0x08
	.zero		1


	//   ....[50]....
        /*03d8*/ 	.word	0x00000580
        /*03dc*/ 	.word	0x000000ff
        /*03e0*/ 	.word	0x000000c8
        /*03e4*/ 	.short	0x0100
        /*03e6*/ 	.byte	0x08
	.zero		1


	//   ....[51]....
        /*03e8*/ 	.word	0x00000590
        /*03ec*/ 	.word	0x000000ff
        /*03f0*/ 	.word	0x000001a8
        /*03f4*/ 	.short	0x0100
        /*03f6*/ 	.byte	0x08
	.zero		1


	//   ....[52]....
        /*03f8*/ 	.word	0x000005a0
        /*03fc*/ 	.word	0x000000ff
        /*0400*/ 	.word	0x000000d0
        /*0404*/ 	.short	0x0100
        /*0406*/ 	.byte	0x08
	.zero		1


	//   ....[53]....
        /*0408*/ 	.word	0x000005b0
        /*040c*/ 	.word	0x000000ff
        /*0410*/ 	.word	0x000001b0
        /*0414*/ 	.short	0x0100
        /*0416*/ 	.byte	0x08
	.zero		1


	//   ....[54]....
        /*0418*/ 	.word	0x000005c0
        /*041c*/ 	.word	0x000000ff
        /*0420*/ 	.word	0x000000d8
        /*0424*/ 	.short	0x0100
        /*0426*/ 	.byte	0x08
	.zero		1


	//   ....[55]....
        /*0428*/ 	.word	0x000005d0
        /*042c*/ 	.word	0x000000ff
        /*0430*/ 	.word	0x000001b8
        /*0434*/ 	.short	0x0100
        /*0436*/ 	.byte	0x08
	.zero		1


	//   ....[56]....
        /*0438*/ 	.word	0x000008e0
        /*043c*/ 	.word	0x000000ff
        /*0440*/ 	.word	0x000001f0
        /*0444*/ 	.short	0x0100
        /*0446*/ 	.byte	0x08
	.zero		1


	//   ....[57]....
        /*0448*/ 	.word	0x00000950
        /*044c*/ 	.word	0x000000ff
        /*0450*/ 	.word	0x000001f8
        /*0454*/ 	.short	0x0100
        /*0456*/ 	.byte	0x08
	.zero		1


	//   ....[58]....
        /*0458*/ 	.word	0x00000970
        /*045c*/ 	.word	0x000000ff
        /*0460*/ 	.word	0x000001d0
        /*0464*/ 	.short	0x0100
        /*0466*/ 	.byte	0x09
	.zero		1


	//   ....[59]....
        /*0468*/ 	.word	0x00000980
        /*046c*/ 	.word	0x000000ff
        /*0470*/ 	.word	0x000001d8
        /*0474*/ 	.short	0x0100
        /*0476*/ 	.byte	0x09
	.zero		1


	//   ....[60]....
        /*0478*/ 	.word	0x00000990
        /*047c*/ 	.word	0x000000ff
        /*0480*/ 	.word	0x000001e0
        /*0484*/ 	.short	0x0100
        /*0486*/ 	.byte	0x09
	.zero		1


	//   ....[61]....
        /*0488*/ 	.word	0x000009a0
        /*048c*/ 	.word	0x000000ff
        /*0490*/ 	.word	0x000001e8
        /*0494*/ 	.short	0x0100
        /*0496*/ 	.byte	0x09
	.zero		1


	//   ....[62]....
        /*0498*/ 	.word	0x00001800
        /*049c*/ 	.word	0x0000003d
        /*04a0*/ 	.word	0x00000000
        /*04a4*/ 	.short	0x010a
        /*04a6*/ 	.byte	0x2a
	.zero		1


	//   ....[63]....
        /*04a8*/ 	.word	0x000019b0
        /*04ac*/ 	.word	0x00000003
        /*04b0*/ 	.word	0x00000000
        /*04b4*/ 	.short	0x010a
        /*04b6*/ 	.byte	0x3f
	.zero		1


	//   ....[64]....
        /*04b8*/ 	.word	0x000019f0
        /*04bc*/ 	.word	0x00000003
        /*04c0*/ 	.word	0x00000000
        /*04c4*/ 	.short	0x010a
        /*04c6*/ 	.byte	0x3f
	.zero		1


	//   ....[65]....
        /*04c8*/ 	.word	0x00001bf0
        /*04cc*/ 	.word	0x000000ff
        /*04d0*/ 	.word	0x00000000
        /*04d4*/ 	.short	0x010a
        /*04d6*/ 	.byte	0x04
	.zero		1


	//   ....[66]....
        /*04d8*/ 	.word	0x00001c30
        /*04dc*/ 	.word	0x000000ff
        /*04e0*/ 	.word	0x00000000
        /*04e4*/ 	.short	0x010a
        /*04e6*/ 	.byte	0x04
	.zero		1


	//   ....[67]....
        /*04e8*/ 	.word	0x00001d90
        /*04ec*/ 	.word	0x000000ff
        /*04f0*/ 	.word	0x00000000
        /*04f4*/ 	.short	0x0101
        /*04f6*/ 	.byte	0x04
	.zero		1


	//   ....[68]....
        /*04f8*/ 	.word	0x00001e80
        /*04fc*/ 	.word	0x0000003e
        /*0500*/ 	.word	0x00000000
        /*0504*/ 	.short	0x0101
        /*0506*/ 	.byte	0x2f
	.zero		1


	//   ....[69]....
        /*0508*/ 	.word	0x00001f50
        /*050c*/ 	.word	0x000000ff
        /*0510*/ 	.word	0x00000000
        /*0514*/ 	.short	0x0101
        /*0516*/ 	.byte	0x04
	.zero		1


	//   ....[70]....
        /*0518*/ 	.word	0x00002000
        /*051c*/ 	.word	0x0000003d
        /*0520*/ 	.word	0x00000010
        /*0524*/ 	.short	0x010a
        /*0526*/ 	.byte	0x2a
	.zero		1


	//   ....[71]....
        /*0528*/ 	.word	0x00003e00
        /*052c*/ 	.word	0x00000040
        /*0530*/ 	.word	0x00000000
        /*0534*/ 	.short	0x0101
        /*0536*/ 	.byte	0x2f
	.zero		1


	//   ....[72]....
        /*0538*/ 	.word	0x00004760
        /*053c*/ 	.word	0x0000000a
        /*0540*/ 	.word	0x000000e0
        /*0544*/ 	.short	0x010a
        /*0546*/ 	.byte	0x3f
	.zero		1


	//   ....[73]....
        /*0548*/ 	.word	0x00004af0
        /*054c*/ 	.word	0x00000002
        /*0550*/ 	.word	0x000001f8
        /*0554*/ 	.short	0x0101
        /*0556*/ 	.byte	0x3f
	.zero		1


	//   ....[74]....
        /*0558*/ 	.word	0x00005260
        /*055c*/ 	.word	0x00000007
        /*0560*/ 	.word	0x00000000
        /*0564*/ 	.short	0x010a
        /*0566*/ 	.byte	0x3f
	.zero		1


	//   ....[75]....
        /*0568*/ 	.word	0x000052e0
        /*056c*/ 	.word	0x00000009
        /*0570*/ 	.word	0x00000000
        /*0574*/ 	.short	0x010a
        /*0576*/ 	.byte	0x3f
	.zero		1


	//   ....[76]....
        /*0578*/ 	.word	0x00005370
        /*057c*/ 	.word	0x00000006
        /*0580*/ 	.word	0x00000000
        /*0584*/ 	.short	0x010a
        /*0586*/ 	.byte	0x3f
	.zero		1


	//   ....[77]....
        /*0588*/ 	.word	0x00005400
        /*058c*/ 	.word	0x00000009
        /*0590*/ 	.word	0x00000000
        /*0594*/ 	.short	0x010a
        /*0596*/ 	.byte	0x3f
	.zero		1


	//   ....[78]....
        /*0598*/ 	.word	0x00005490
        /*059c*/ 	.word	0x00000006
        /*05a0*/ 	.word	0x00000000
        /*05a4*/ 	.short	0x010a
        /*05a6*/ 	.byte	0x3f
	.zero		1


	//   ....[79]....
        /*05a8*/ 	.word	0x00005520
        /*05ac*/ 	.word	0x00000009
        /*05b0*/ 	.word	0x00000000
        /*05b4*/ 	.short	0x010a
        /*05b6*/ 	.byte	0x3f
	.zero		1


	//   ....[80]....
        /*05b8*/ 	.word	0x000055b0
        /*05bc*/ 	.word	0x00000006
        /*05c0*/ 	.word	0x00000000
        /*05c4*/ 	.short	0x010a
        /*05c6*/ 	.byte	0x3f
	.zero		1


	//   ....[81]....
        /*05c8*/ 	.word	0x00005640
        /*05cc*/ 	.word	0x00000009
        /*05d0*/ 	.word	0x00000000
        /*05d4*/ 	.short	0x010a
        /*05d6*/ 	.byte	0x3f
	.zero		1


	//   ....[82]....
        /*05d8*/ 	.word	0x000056d0
        /*05dc*/ 	.word	0x00000006
        /*05e0*/ 	.word	0x00000000
        /*05e4*/ 	.short	0x010a
        /*05e6*/ 	.byte	0x3f
	.zero		1


	//   ....[83]....
        /*05e8*/ 	.word	0x00005760
        /*05ec*/ 	.word	0x00000009
        /*05f0*/ 	.word	0x00000000
        /*05f4*/ 	.short	0x010a
        /*05f6*/ 	.byte	0x3f
	.zero		1


	//   ....[84]....
        /*05f8*/ 	.word	0x000057f0
        /*05fc*/ 	.word	0x00000006
        /*0600*/ 	.word	0x00000000
        /*0604*/ 	.short	0x010a
        /*0606*/ 	.byte	0x3f
	.zero		1


	//   ....[85]....
        /*0608*/ 	.word	0x00005880
        /*060c*/ 	.word	0x00000009
        /*0610*/ 	.word	0x00000000
        /*0614*/ 	.short	0x010a
        /*0616*/ 	.byte	0x3f
	.zero		1


	//   ....[86]....
        /*0618*/ 	.word	0x00005910
        /*061c*/ 	.word	0x00000006
        /*0620*/ 	.word	0x00000000
        /*0624*/ 	.short	0x010a
        /*0626*/ 	.byte	0x3f
	.zero		1


	//   ....[87]....
        /*0628*/ 	.word	0x000059a0
        /*062c*/ 	.word	0x00000009
        /*0630*/ 	.word	0x00000000
        /*0634*/ 	.short	0x010a
        /*0636*/ 	.byte	0x3f
	.zero		1


	//   ....[88]....
        /*0638*/ 	.word	0x00005a30
        /*063c*/ 	.word	0x00000006
        /*0640*/ 	.word	0x00000000
        /*0644*/ 	.short	0x010a
        /*0646*/ 	.byte	0x3f
	.zero		1


	//   ....[89]....
        /*0648*/ 	.word	0x00005ac0
        /*064c*/ 	.word	0x00000009
        /*0650*/ 	.word	0x00000000
        /*0654*/ 	.short	0x010a
        /*0656*/ 	.byte	0x3f
	.zero		1


	//   ....[90]....
        /*0658*/ 	.word	0x00005b50
        /*065c*/ 	.word	0x00000006
        /*0660*/ 	.word	0x00000000
        /*0664*/ 	.short	0x010a
        /*0666*/ 	.byte	0x3f
	.zero		1


	//   ....[91]....
        /*0668*/ 	.word	0x00005be0
        /*066c*/ 	.word	0x00000009
        /*0670*/ 	.word	0x00000000
        /*0674*/ 	.short	0x010a
        /*0676*/ 	.byte	0x3f
	.zero		1


	//   ....[92]....
        /*0678*/ 	.word	0x00005c70
        /*067c*/ 	.word	0x00000006
        /*0680*/ 	.word	0x00000000
        /*0684*/ 	.short	0x010a
        /*0686*/ 	.byte	0x3f
	.zero		1


	//   ....[93]....
        /*0688*/ 	.word	0x00005d00
        /*068c*/ 	.word	0x00000009
        /*0690*/ 	.word	0x00000000
        /*0694*/ 	.short	0x010a
        /*0696*/ 	.byte	0x3f
	.zero		1


	//   ....[94]....
        /*0698*/ 	.word	0x00005d90
        /*069c*/ 	.word	0x00000006
        /*06a0*/ 	.word	0x00000000
        /*06a4*/ 	.short	0x010a
        /*06a6*/ 	.byte	0x3f
	.zero		1


	//   ....[95]....
        /*06a8*/ 	.word	0x00005e20
        /*06ac*/ 	.word	0x00000009
        /*06b0*/ 	.word	0x00000000
        /*06b4*/ 	.short	0x010a
        /*06b6*/ 	.byte	0x3f
	.zero		1


	//   ....[96]....
        /*06b8*/ 	.word	0x00005eb0
        /*06bc*/ 	.word	0x00000006
        /*06c0*/ 	.word	0x00000000
        /*06c4*/ 	.short	0x010a
        /*06c6*/ 	.byte	0x3f
	.zero		1


	//   ....[97]....
        /*06c8*/ 	.word	0x00005f40
        /*06cc*/ 	.word	0x00000009
        /*06d0*/ 	.word	0x00000000
        /*06d4*/ 	.short	0x010a
        /*06d6*/ 	.byte	0x3f
	.zero		1


	//   ....[98]....
        /*06d8*/ 	.word	0x00005fd0
        /*06dc*/ 	.word	0x00000006
        /*06e0*/ 	.word	0x00000000
        /*06e4*/ 	.short	0x010a
        /*06e6*/ 	.byte	0x3f
	.zero		1


	//   ....[99]....
        /*06e8*/ 	.word	0x00006060
        /*06ec*/ 	.word	0x00000009
        /*06f0*/ 	.word	0x00000000
        /*06f4*/ 	.short	0x010a
        /*06f6*/ 	.byte	0x3f
	.zero		1


	//   ....[100]....
        /*06f8*/ 	.word	0x000060f0
        /*06fc*/ 	.word	0x00000006
        /*0700*/ 	.word	0x00000000
        /*0704*/ 	.short	0x010a
        /*0706*/ 	.byte	0x3f
	.zero		1


	//   ....[101]....
        /*0708*/ 	.word	0x00006180
        /*070c*/ 	.word	0x00000003
        /*0710*/ 	.word	0x00000000
        /*0714*/ 	.short	0x010a
        /*0716*/ 	.byte	0x3f
	.zero		1


	//   ....[102]....
        /*0718*/ 	.word	0x000061e0
        /*071c*/ 	.word	0x0000003f
        /*0720*/ 	.word	0x00000000
        /*0724*/ 	.short	0x010a
        /*0726*/ 	.byte	0x3f
	.zero		1


	//   ....[103]....
        /*0728*/ 	.word	0x00006230
        /*072c*/ 	.word	0x00000003
        /*0730*/ 	.word	0x00000000
        /*0734*/ 	.short	0x010a
        /*0736*/ 	.byte	0x3f
	.zero		1


	//   ....[104]....
        /*0738*/ 	.word	0x00006290
        /*073c*/ 	.word	0x00000004
        /*0740*/ 	.word	0x00000000
        /*0744*/ 	.short	0x010a
        /*0746*/ 	.byte	0x3f
	.zero		1


	//   ....[105]....
        /*0748*/ 	.word	0x000062e0
        /*074c*/ 	.word	0x0000003f
        /*0750*/ 	.word	0x00000010
        /*0754*/ 	.short	0x010a
        /*0756*/ 	.byte	0x3f
	.zero		1


	//   ....[106]....
        /*0758*/ 	.word	0x000063b0
        /*075c*/ 	.word	0x0000000a
        /*0760*/ 	.word	0x000000e0
        /*0764*/ 	.short	0x010a
        /*0766*/ 	.byte	0x3f
	.zero		1


	//   ....[107]....
        /*0768*/ 	.word	0x00006480
        /*076c*/ 	.word	0x00000007
        /*0770*/ 	.word	0x00000000
        /*0774*/ 	.short	0x010a
        /*0776*/ 	.byte	0x3f
	.zero		1


	//   ....[108]....
        /*0778*/ 	.word	0x000064d0
        /*077c*/ 	.word	0x00000009
        /*0780*/ 	.word	0x00000000
        /*0784*/ 	.short	0x010a
        /*0786*/ 	.byte	0x3f
	.zero		1


	//   ....[109]....
        /*0788*/ 	.word	0x00006520
        /*078c*/ 	.word	0x00000006
        /*0790*/ 	.word	0x00000000
        /*0794*/ 	.short	0x010a
        /*0796*/ 	.byte	0x3f
	.zero		1


	//   ....[110]....
        /*0798*/ 	.word	0x00006570
        /*079c*/ 	.word	0x00000009
        /*07a0*/ 	.word	0x00000000
        /*07a4*/ 	.short	0x010a
        /*07a6*/ 	.byte	0x3f
	.zero		1


	//   ....[111]....
        /*07a8*/ 	.word	0x000065c0
        /*07ac*/ 	.word	0x00000006
        /*07b0*/ 	.word	0x00000000
        /*07b4*/ 	.short	0x010a
        /*07b6*/ 	.byte	0x3f
	.zero		1


	//   ....[112]....
        /*07b8*/ 	.word	0x00006610
        /*07bc*/ 	.word	0x00000009
        /*07c0*/ 	.word	0x00000000
        /*07c4*/ 	.short	0x010a
        /*07c6*/ 	.byte	0x3f
	.zero		1


	//   ....[113]....
        /*07c8*/ 	.word	0x00006660
        /*07cc*/ 	.word	0x00000006
        /*07d0*/ 	.word	0x00000000
        /*07d4*/ 	.short	0x010a
        /*07d6*/ 	.byte	0x3f
	.zero		1


	//   ....[114]....
        /*07d8*/ 	.word	0x000066b0
        /*07dc*/ 	.word	0x00000009
        /*07e0*/ 	.word	0x00000000
        /*07e4*/ 	.short	0x010a
        /*07e6*/ 	.byte	0x3f
	.zero		1


	//   ....[115]....
        /*07e8*/ 	.word	0x00006700
        /*07ec*/ 	.word	0x00000006
        /*07f0*/ 	.word	0x00000000
        /*07f4*/ 	.short	0x010a
        /*07f6*/ 	.byte	0x3f
	.zero		1


	//   ....[116]....
        /*07f8*/ 	.word	0x00006750
        /*07fc*/ 	.word	0x00000009
        /*0800*/ 	.word	0x00000000
        /*0804*/ 	.short	0x010a
        /*0806*/ 	.byte	0x3f
	.zero		1


	//   ....[117]....
        /*0808*/ 	.word	0x000067a0
        /*080c*/ 	.word	0x00000006
        /*0810*/ 	.word	0x00000000
        /*0814*/ 	.short	0x010a
        /*0816*/ 	.byte	0x3f
	.zero		1


	//   ....[118]....
        /*0818*/ 	.word	0x000067f0
        /*081c*/ 	.word	0x00000009
        /*0820*/ 	.word	0x00000000
        /*0824*/ 	.short	0x010a
        /*0826*/ 	.byte	0x3f
	.zero		1


	//   ....[119]....
        /*0828*/ 	.word	0x00006840
        /*082c*/ 	.word	0x00000006
        /*0830*/ 	.word	0x00000000
        /*0834*/ 	.short	0x010a
        /*0836*/ 	.byte	0x3f
	.zero		1


	//   ....[120]....
        /*0838*/ 	.word	0x00006890
        /*083c*/ 	.word	0x00000009
        /*0840*/ 	.word	0x00000000
        /*0844*/ 	.short	0x010a
        /*0846*/ 	.byte	0x3f
	.zero		1


	//   ....[121]....
        /*0848*/ 	.word	0x000068e0
        /*084c*/ 	.word	0x00000006
        /*0850*/ 	.word	0x00000000
        /*0854*/ 	.short	0x010a
        /*0856*/ 	.byte	0x3f
	.zero		1


	//   ....[122]....
        /*0858*/ 	.word	0x00006930
        /*085c*/ 	.word	0x00000009
        /*0860*/ 	.word	0x00000000
        /*0864*/ 	.short	0x010a
        /*0866*/ 	.byte	0x3f
	.zero		1


	//   ....[123]....
        /*0868*/ 	.word	0x00006980
        /*086c*/ 	.word	0x00000006
        /*0870*/ 	.word	0x00000000
        /*0874*/ 	.short	0x010a
        /*0876*/ 	.byte	0x3f
	.zero		1


	//   ....[124]....
        /*0878*/ 	.word	0x000069d0
        /*087c*/ 	.word	0x00000009
        /*0880*/ 	.word	0x00000000
        /*0884*/ 	.short	0x010a
        /*0886*/ 	.byte	0x3f
	.zero		1


	//   ....[125]....
        /*0888*/ 	.word	0x00006a20
        /*088c*/ 	.word	0x00000006
        /*0890*/ 	.word	0x00000000
        /*0894*/ 	.short	0x010a
        /*0896*/ 	.byte	0x3f
	.zero		1


	//   ....[126]....
        /*0898*/ 	.word	0x00006a70
        /*089c*/ 	.word	0x00000009
        /*08a0*/ 	.word	0x00000000
        /*08a4*/ 	.short	0x010a
        /*08a6*/ 	.byte	0x3f
	.zero		1


	//   ....[127]....
        /*08a8*/ 	.word	0x00006ac0
        /*08ac*/ 	.word	0x00000006
        /*08b0*/ 	.word	0x00000000
        /*08b4*/ 	.short	0x010a
        /*08b6*/ 	.byte	0x3f
	.zero		1


	//   ....[128]....
        /*08b8*/ 	.word	0x00006b10
        /*08bc*/ 	.word	0x00000009
        /*08c0*/ 	.word	0x00000000
        /*08c4*/ 	.short	0x010a
        /*08c6*/ 	.byte	0x3f
	.zero		1


	//   ....[129]....
        /*08c8*/ 	.word	0x00006b60
        /*08cc*/ 	.word	0x00000006
        /*08d0*/ 	.word	0x00000000
        /*08d4*/ 	.short	0x010a
        /*08d6*/ 	.byte	0x3f
	.zero		1


	//   ....[130]....
        /*08d8*/ 	.word	0x00006bb0
        /*08dc*/ 	.word	0x00000009
        /*08e0*/ 	.word	0x00000000
        /*08e4*/ 	.short	0x010a
        /*08e6*/ 	.byte	0x3f
	.zero		1


	//   ....[131]....
        /*08e8*/ 	.word	0x00006c00
        /*08ec*/ 	.word	0x00000006
        /*08f0*/ 	.word	0x00000000
        /*08f4*/ 	.short	0x010a
        /*08f6*/ 	.byte	0x3f
	.zero		1


	//   ....[132]....
        /*08f8*/ 	.word	0x00006c50
        /*08fc*/ 	.word	0x00000009
        /*0900*/ 	.word	0x00000000
        /*0904*/ 	.short	0x010a
        /*0906*/ 	.byte	0x3f
	.zero		1


	//   ....[133]....
        /*0908*/ 	.word	0x00006ca0
        /*090c*/ 	.word	0x00000006
        /*0910*/ 	.word	0x00000000
        /*0914*/ 	.short	0x010a
        /*0916*/ 	.byte	0x3f
	.zero		1


	//----- nvinfo : EIATTR_NUM_MBARRIERS
	.align		4
.L_37:
        /*0918*/ 	.byte	0x03, 0x38
        /*091a*/ 	.short	0x003e


	//----- nvinfo : EIATTR_EXIT_INSTR_OFFSETS
	.align		4
        /*091c*/ 	.byte	0x04, 0x1c
        /*091e*/ 	.short	(.L_39 - .L_38)


	//   ....[0]....
.L_38:
        /*0920*/ 	.word	0x000014b0


	//   ....[1]....
        /*0924*/ 	.word	0x00001510


	//   ....[2]....
        /*0928*/ 	.word	0x00004490


	//   ....[3]....
        /*092c*/ 	.word	0x000044c0


	//   ....[4]....
        /*0930*/ 	.word	0x000061d0


	//----- nvinfo : EIATTR_MAX_THREADS
	.align		4
.L_39:
        /*0934*/ 	.byte	0x04, 0x05
        /*0936*/ 	.short	(.L_41 - .L_40)
.L_40:
        /*0938*/ 	.word	0x00000180
        /*093c*/ 	.word	0x00000001
        /*0940*/ 	.word	0x00000001


	//----- nvinfo : EIATTR_CRS_STACK_SIZE
	.align		4
.L_41:
        /*0944*/ 	.byte	0x04, 0x1e
        /*0946*/ 	.short	(.L_43 - .L_42)
.L_42:
        /*0948*/ 	.word	0x00000000


	//----- nvinfo : EIATTR_CBANK_PARAM_SIZE
	.align		4
.L_43:
        /*094c*/ 	.byte	0x03, 0x19
        /*094e*/ 	.short	0x0470


	//----- nvinfo : EIATTR_PARAM_CBANK
	.align		4
        /*0950*/ 	.byte	0x04, 0x0a
        /*0952*/ 	.short	(.L_45 - .L_44)
	.align		4
.L_44:
        /*0954*/ 	.word	index@(.nv.constant0._ZN7cutlass13device_kernelINS_4gemm6kernel13GemmUniversalIN4cute5tupleIJiiiiEEENS1_10collective13CollectiveMmaINS1_34MainloopSm90TmaGmmaWarpSpecializedILi28ENS5_IJNS4_1CILi1EEESB_SB_EEENS1_32KernelTmaWarpSpecializedPingpongEEENS5_IJNSA_ILi64EEESF_SF_EEEaNS5_IJlSB_lEEEaSH_NS4_8TiledMMAINS4_8MMA_AtomIJNS4_4SM904GMMA26MMA_64x64x32_S32S8S8_SS_TNEEEENS4_6LayoutISC_NS5_IJNSA_ILi0EEESP_SP_EEEEENS5_IJNS4_10UnderscoreESS_SS_EEEEENS4_13SM90_TMA_LOADENS4_14ComposedLayoutINS4_7SwizzleILi2ELi4ELi3EEENS4_18smem_ptr_flag_bitsILi8EEENSO_INS5_IJNSA_ILi8EEESF_EEENS5_IJSF_SB_EEEEEEEvNS4_8identityESV_S15_vS16_EENS_8epilogue10collective6detail29Sm90TmaWarpSpecializedAdapterINS19_15DefaultEpilogueIaSH_SH_NS18_6thread17LinearCombinationIaLi1EiiLNS1D_9ScaleType4KindE0ELNS_15FloatRoundStyleE2EaEENS1_15EpilogueDefaultEEEEEvvEEEEvNT_6ParamsE)
        /*0958*/ 	.short	0x0210
        /*095a*/ 	.short	0x0470


	//----- nvinfo : EIATTR_SW_WAR
	.align		4
.L_45:
        /*095c*/ 	.byte	0x04, 0x36
        /*095e*/ 	.short	(.L_47 - .L_46)
.L_46:
        /*0960*/ 	.word	0x00000008
.L_47:


//--------------------- .nv.callgraph             --------------------------
	.section	.nv.callgraph,"",@"SHT_CUDA_CALLGRAPH"
	.align	4
	.sectionentsize	8
	.align		4
        /*0000*/ 	.word	0x00000000
	.align		4
        /*0004*/ 	.word	0xffffffff
	.align		4
        /*0008*/ 	.word	index@(_ZN7cutlass13device_kernelINS_4gemm6kernel13GemmUniversalIN4cute5tupleIJiiiiEEENS1_10collective13CollectiveMmaINS1_34MainloopSm90TmaGmmaWarpSpecializedILi28ENS5_IJNS4_1CILi1EEESB_SB_EEENS1_32KernelTmaWarpSpecializedPingpongEEENS5_IJNSA_ILi64EEESF_SF_EEEaNS5_IJlSB_lEEEaSH_NS4_8TiledMMAINS4_8MMA_AtomIJNS4_4SM904GMMA26MMA_64x64x32_S32S8S8_SS_TNEEEENS4_6LayoutISC_NS5_IJNSA_ILi0EEESP_SP_EEEEENS5_IJNS4_10UnderscoreESS_SS_EEEEENS4_13SM90_TMA_LOADENS4_14ComposedLayoutINS4_7SwizzleILi2ELi4ELi3EEENS4_18smem_ptr_flag_bitsILi8EEENSO_INS5_IJNSA_ILi8EEESF_EEENS5_IJSF_SB_EEEEEEEvNS4_8identityESV_S15_vS16_EENS_8epilogue10collective6detail29Sm90TmaWarpSpecializedAdapterINS19_15DefaultEpilogueIaSH_SH_NS18_6thread17LinearCombinationIaLi1EiiLNS1D_9ScaleType4KindE0ELNS_15FloatRoundStyleE2EaEENS1_15EpilogueDefaultEEEEEvvEEEEvNT_6ParamsE)
	.align		4
        /*000c*/ 	.word	index@(__assertfail)
	.align		4
        /*0010*/ 	.word	0x00000000
	.align		4
        /*0014*/ 	.word	0xfffffffe
	.align		4
        /*0018*/ 	.word	0x00000000
	.align		4
        /*001c*/ 	.word	0xfffffffd
	.align		4
        /*0020*/ 	.word	0x00000000
	.align		4
        /*0024*/ 	.word	0xfffffffc


//--------------------- .nv.constant4             --------------------------
	.section	.nv.constant4,"a",@progbits
	.align	8
	.align		8
.nv.constant4:
        /*0000*/ 	.dword	__assertfail
	.align		8
        /*0008*/ 	.dword	__unnamed_1
	.align		8
        /*0010*/ 	.dword	_ZN40_INTERNAL_40acf9b8_4_k_cu_7bb030e7_161954cuda3std3__45__cpo5beginE
	.align		8
        /*0018*/ 	.dword	_ZN40_INTERNAL_40acf9b8_4_k_cu_7bb030e7_161954cuda3std3__45__cpo3endE
	.align		8
        /*0020*/ 	.dword	_ZN40_INTERNAL_40acf9b8_4_k_cu_7bb030e7_161954cuda3std3__45__cpo6cbeginE
	.align		8
        /*0028*/ 	.dword	_ZN40_INTERNAL_40acf9b8_4_k_cu_7bb030e7_161954cuda3std3__45__cpo4cendE
	.align		8
        /*0030*/ 	.dword	_ZN40_INTERNAL_40acf9b8_4_k_cu_7bb030e7_161954cuda3std3__442_GLOBAL__N__40acf9b8_4_k_cu_7bb030e7_161956ignoreE
	.align		8
        /*0038*/ 	.dword	_ZN40_INTERNAL_40acf9b8_4_k_cu_7bb030e7_161954cuda3std3__419piecewise_constructE
	.align		8
        /*0040*/ 	.dword	_ZN40_INTERNAL_40acf9b8_4_k_cu_7bb030e7_161954cuda3std3__48in_placeE
	.align		8
        /*0048*/ 	.dword	_ZN40_INTERNAL_40acf9b8_4_k_cu_7bb030e7_161954cuda3std6ranges3__45__cpo4swapE
	.align		8
        /*0050*/ 	.dword	_ZN40_INTERNAL_40acf9b8_4_k_cu_7bb030e7_161954cuda3std6ranges3__45__cpo9iter_moveE
	.align		8
        /*0058*/ 	.dword	_ZN40_INTERNAL_40acf9b8_4_k_cu_7bb030e7_161954cute7productE
	.align		8
        /*0060*/ 	.dword	_ZN40_INTERNAL_40acf9b8_4_k_cu_7bb030e7_161954cute1_E
	.align		8
        /*0068*/ 	.dword	$str$22
	.align		8
        /*0070*/ 	.dword	$str$23


//--------------------- .text._ZN7cutlass13device_kernelINS_4gemm6kernel13GemmUniversalIN4cute5tupleIJiiiiEEENS1_10collective13CollectiveMmaINS1_34MainloopSm90TmaGmmaWarpSpecializedILi28ENS5_IJNS4_1CILi1EEESB_SB_EEENS1_32KernelTmaWarpSpecializedPingpongEEENS5_IJNSA_ILi64EEESF_SF_EEEaNS5_IJlSB_lEEEaSH_NS4_8TiledMMAINS4_8MMA_AtomIJNS4_4SM904GMMA26MMA_64x64x32_S32S8S8_SS_TNEEEENS4_6LayoutISC_NS5_IJNSA_ILi0EEESP_SP_EEEEENS5_IJNS4_10UnderscoreESS_SS_EEEEENS4_13SM90_TMA_LOADENS4_14ComposedLayoutINS4_7SwizzleILi2ELi4ELi3EEENS4_18smem_ptr_flag_bitsILi8EEENSO_INS5_IJNSA_ILi8EEESF_EEENS5_IJSF_SB_EEEEEEEvNS4_8identityESV_S15_vS16_EENS_8epilogue10collective6detail29Sm90TmaWarpSpecializedAdapterINS19_15DefaultEpilogueIaSH_SH_NS18_6thread17LinearCombinationIaLi1EiiLNS1D_9ScaleType4KindE0ELNS_15FloatRoundStyleE2EaEENS1_15EpilogueDefaultEEEEEvvEEEEvNT_6ParamsE --------------------------
	.section	.text._ZN7cutlass13device_kernelINS_4gemm6kernel13GemmUniversalIN4cute5tupleIJiiiiEEENS1_10collective13CollectiveMmaINS1_34MainloopSm90TmaGmmaWarpSpecializedILi28ENS5_IJNS4_1CILi1EEESB_SB_EEENS1_32KernelTmaWarpSpecializedPingpongEEENS5_IJNSA_ILi64EEESF_SF_EEEaNS5_IJlSB_lEEEaSH_NS4_8TiledMMAINS4_8MMA_AtomIJNS4_4SM904GMMA26MMA_64x64x32_S32S8S8_SS_TNEEEENS4_6LayoutISC_NS5_IJNSA_ILi0EEESP_SP_EEEEENS5_IJNS4_10UnderscoreESS_SS_EEEEENS4_13SM90_TMA_LOADENS4_14ComposedLayoutINS4_7SwizzleILi2ELi4ELi3EEENS4_18smem_ptr_flag_bitsILi8EEENSO_INS5_IJNSA_ILi8EEESF_EEENS5_IJSF_SB_EEEEEEEvNS4_8identityESV_S15_vS16_EENS_8epilogue10collective6detail29Sm90TmaWarpSpecializedAdapterINS19_15DefaultEpilogueIaSH_SH_NS18_6thread17LinearCombinationIaLi1EiiLNS1D_9ScaleType4KindE0ELNS_15FloatRoundStyleE2EaEENS1_15EpilogueDefaultEEEEEvvEEEEvNT_6ParamsE,"ax",@progbits
	.align	128
.text._ZN7cutlass13device_kernelINS_4gemm6kernel13GemmUniversalIN4cute5tupleIJiiiiEEENS1_10collective13CollectiveMmaINS1_34MainloopSm90TmaGmmaWarpSpecializedILi28ENS5_IJNS4_1CILi1EEESB_SB_EEENS1_32KernelTmaWarpSpecializedPingpongEEENS5_IJNSA_ILi64EEESF_SF_EEEaNS5_IJlSB_lEEEaSH_NS4_8TiledMMAINS4_8MMA_AtomIJNS4_4SM904GMMA26MMA_64x64x32_S32S8S8_SS_TNEEEENS4_6LayoutISC_NS5_IJNSA_ILi0EEESP_SP_EEEEENS5_IJNS4_10UnderscoreESS_SS_EEEEENS4_13SM90_TMA_LOADENS4_14ComposedLayoutINS4_7SwizzleILi2ELi4ELi3EEENS4_18smem_ptr_flag_bitsILi8EEENSO_INS5_IJNSA_ILi8EEESF_EEENS5_IJSF_SB_EEEEEEEvNS4_8identityESV_S15_vS16_EENS_8epilogue10collective6detail29Sm90TmaWarpSpecializedAdapterINS19_15DefaultEpilogueIaSH_SH_NS18_6thread17LinearCombinationIaLi1EiiLNS1D_9ScaleType4KindE0ELNS_15FloatRoundStyleE2EaEENS1_15EpilogueDefaultEEEEEvvEEEEvNT_6ParamsE:
        .type           _ZN7cutlass13device_kernelINS_4gemm6kernel13GemmUniversalIN4cute5tupleIJiiiiEEENS1_10collective13CollectiveMmaINS1_34MainloopSm90TmaGmmaWarpSpecializedILi28ENS5_IJNS4_1CILi1EEESB_SB_EEENS1_32KernelTmaWarpSpecializedPingpongEEENS5_IJNSA_ILi64EEESF_SF_EEEaNS5_IJlSB_lEEEaSH_NS4_8TiledMMAINS4_8MMA_AtomIJNS4_4SM904GMMA26MMA_64x64x32_S32S8S8_SS_TNEEEENS4_6LayoutISC_NS5_IJNSA_ILi0EEESP_SP_EEEEENS5_IJNS4_10UnderscoreESS_SS_EEEEENS4_13SM90_TMA_LOADENS4_14ComposedLayoutINS4_7SwizzleILi2ELi4ELi3EEENS4_18smem_ptr_flag_bitsILi8EEENSO_INS5_IJNSA_ILi8EEESF_EEENS5_IJSF_SB_EEEEEEEvNS4_8identityESV_S15_vS16_EENS_8epilogue10collective6detail29Sm90TmaWarpSpecializedAdapterINS19_15DefaultEpilogueIaSH_SH_NS18_6thread17LinearCombinationIaLi1EiiLNS1D_9ScaleType4KindE0ELNS_15FloatRoundStyleE2EaEENS1_15EpilogueDefaultEEEEEvvEEEEvNT_6ParamsE,@function
        .size           _ZN7cutlass13device_kernelINS_4gemm6kernel13GemmUniversalIN4cute5tupleIJiiiiEEENS1_10collective13CollectiveMmaINS1_34MainloopSm90TmaGmmaWarpSpecializedILi28ENS5_IJNS4_1CILi1EEESB_SB_EEENS1_32KernelTmaWarpSpecializedPingpongEEENS5_IJNSA_ILi64EEESF_SF_EEEaNS5_IJlSB_lEEEaSH_NS4_8TiledMMAINS4_8MMA_AtomIJNS4_4SM904GMMA26MMA_64x64x32_S32S8S8_SS_TNEEEENS4_6LayoutISC_NS5_IJNSA_ILi0EEESP_SP_EEEEENS5_IJNS4_10UnderscoreESS_SS_EEEEENS4_13SM90_TMA_LOADENS4_14ComposedLayoutINS4_7SwizzleILi2ELi4ELi3EEENS4_18smem_ptr_flag_bitsILi8EEENSO_INS5_IJNSA_ILi8EEESF_EEENS5_IJSF_SB_EEEEEEEvNS4_8identityESV_S15_vS16_EENS_8epilogue10collective6detail29Sm90TmaWarpSpecializedAdapterINS19_15DefaultEpilogueIaSH_SH_NS18_6thread17LinearCombinationIaLi1EiiLNS1D_9ScaleType4KindE0ELNS_15FloatRoundStyleE2EaEENS1_15EpilogueDefaultEEEEEvvEEEEvNT_6ParamsE,(.L_x_186 - _ZN7cutlass13device_kernelINS_4gemm6kernel13GemmUniversalIN4cute5tupleIJiiiiEEENS1_10collective13CollectiveMmaINS1_34MainloopSm90TmaGmmaWarpSpecializedILi28ENS5_IJNS4_1CILi1EEESB_SB_EEENS1_32KernelTmaWarpSpecializedPingpongEEENS5_IJNSA_ILi64EEESF_SF_EEEaNS5_IJlSB_lEEEaSH_NS4_8TiledMMAINS4_8MMA_AtomIJNS4_4SM904GMMA26MMA_64x64x32_S32S8S8_SS_TNEEEENS4_6LayoutISC_NS5_IJNSA_ILi0EEESP_SP_EEEEENS5_IJNS4_10UnderscoreESS_SS_EEEEENS4_13SM90_TMA_LOADENS4_14ComposedLayoutINS4_7SwizzleILi2ELi4ELi3EEENS4_18smem_ptr_flag_bitsILi8EEENSO_INS5_IJNSA_ILi8EEESF_EEENS5_IJSF_SB_EEEEEEEvNS4_8identityESV_S15_vS16_EENS_8epilogue10collective6detail29Sm90TmaWarpSpecializedAdapterINS19_15DefaultEpilogueIaSH_SH_NS18_6thread17LinearCombinationIaLi1EiiLNS1D_9ScaleType4KindE0ELNS_15FloatRoundStyleE2EaEENS1_15EpilogueDefaultEEEEEvvEEEEvNT_6ParamsE)
        .other          _ZN7cutlass13device_kernelINS_4gemm6kernel13GemmUniversalIN4cute5tupleIJiiiiEEENS1_10collective13CollectiveMmaINS1_34MainloopSm90TmaGmmaWarpSpecializedILi28ENS5_IJNS4_1CILi1EEESB_SB_EEENS1_32KernelTmaWarpSpecializedPingpongEEENS5_IJNSA_ILi64EEESF_SF_EEEaNS5_IJlSB_lEEEaSH_NS4_8TiledMMAINS4_8MMA_AtomIJNS4_4SM904GMMA26MMA_64x64x32_S32S8S8_SS_TNEEEENS4_6LayoutISC_NS5_IJNSA_ILi0EEESP_SP_EEEEENS5_IJNS4_10UnderscoreESS_SS_EEEEENS4_13SM90_TMA_LOADENS4_14ComposedLayoutINS4_7SwizzleILi2ELi4ELi3EEENS4_18smem_ptr_flag_bitsILi8EEENSO_INS5_IJNSA_ILi8EEESF_EEENS5_IJSF_SB_EEEEEEEvNS4_8identityESV_S15_vS16_EENS_8epilogue10collective6detail29Sm90TmaWarpSpecializedAdapterINS19_15DefaultEpilogueIaSH_SH_NS18_6thread17LinearCombinationIaLi1EiiLNS1D_9ScaleType4KindE0ELNS_15FloatRoundStyleE2EaEENS1_15EpilogueDefaultEEEEEvvEEEEvNT_6ParamsE,@"STO_CUDA_ENTRY STV_DEFAULT"
_ZN7cutlass13device_kernelINS_4gemm6kernel13GemmUniversalIN4cute5tupleIJiiiiEEENS1_10collective13CollectiveMmaINS1_34MainloopSm90TmaGmmaWarpSpecializedILi28ENS5_IJNS4_1CILi1EEESB_SB_EEENS1_32KernelTmaWarpSpecializedPingpongEEENS5_IJNSA_ILi64EEESF_SF_EEEaNS5_IJlSB_lEEEaSH_NS4_8TiledMMAINS4_8MMA_AtomIJNS4_4SM904GMMA26MMA_64x64x32_S32S8S8_SS_TNEEEENS4_6LayoutISC_NS5_IJNSA_ILi0EEESP_SP_EEEEENS5_IJNS4_10UnderscoreESS_SS_EEEEENS4_13SM90_TMA_LOADENS4_14ComposedLayoutINS4_7SwizzleILi2ELi4ELi3EEENS4_18smem_ptr_flag_bitsILi8EEENSO_INS5_IJNSA_ILi8EEESF_EEENS5_IJSF_SB_EEEEEEEvNS4_8identityESV_S15_vS16_EENS_8epilogue10collective6detail29Sm90TmaWarpSpecializedAdapterINS19_15DefaultEpilogueIaSH_SH_NS18_6thread17LinearCombinationIaLi1EiiLNS1D_9ScaleType4KindE0ELNS_15FloatRoundStyleE2EaEENS1_15EpilogueDefaultEEEEEvvEEEEvNT_6ParamsE:
[----:B------:R-:W0:Y:S02]  /*0000*/  LDC R1, c[0x0][0x28] ;  /* 0x00000a00ff017b82 */ /* 0x000e240000000800 */
[----:B0-----:R-:W-:Y:S01]  /*0010*/  VIADD R1, R1, 0xfffffff8 ;  /* 0xfffffff801017836 */ /* 0x001fe20000000000 */
[----:B------:R-:W0:Y:S01]  /*0020*/  S2R R4, SR_TID.X ;  /* 0x0000000000047919 */ /* 0x000e220000002100 */
[----:B------:R-:W-:Y:S01]  /*0030*/  ELECT P0, URZ, PT ;  /* 0x00000000003f782f */ /* 0x000fe20003800000 */
[----:B------:R-:W-:Y:S01]  /*0040*/  BSSY B0, `(.L_x_0) ;  /* 0x000000f000007945 */ /* 0x000fe20003800000 */
[--C-:B0-----:R-:W-:Y:S02]  /*0050*/  SHF.R.U32.HI R0, RZ, 0x5, R4.reuse ;  /* 0x00000005ff007819 */ /* 0x101fe40000011604 */
[----:B------:R-:W-:-:S03]  /*0060*/  SHF.R.U32.HI R5, RZ, 0x7, R4 ;  /* 0x00000007ff057819 */ /* 0x000fc60000011604 */
[----:B------:R-:W0:Y:S04]  /*0070*/  SHFL.IDX PT, R2, R0, RZ, 0x1f ;  /* 0x00001fff00027589 */ /* 0x000e2800000e0000 */
[----:B------:R1:W2:Y:S01]  /*0080*/  SHFL.IDX PT, R8, R5, RZ, 0x1f ;  /* 0x00001fff05087589 */ /* 0x0002a200000e0000 */
[----:B0-----:R-:W-:-:S13]  /*0090*/  ISETP.NE.OR P0, PT, R2, RZ, !P0 ;  /* 0x000000ff0200720c */ /* 0x001fda0004705670 */
[----:B-12---:R-:W-:Y:S05]  /*00a0*/  @P0 BRA `(.L_x_1) ;  /* 0x0000000000200947 */ /* 0x006fea0003800000 */
[----:B------:R-:W-:Y:S02]  /*00b0*/  ULDC.64 UR4, c[0x0][0x198] ;  /* 0x0000660000047ab9 */ /* 0x000fe40000000a00 */
[----:B------:R-:W-:Y:S02]  /*00c0*/  UIADD3 UR6, UP0, UR4, 0xf0, URZ ;  /* 0x000000f004067890 */ /* 0x000fe4000ff1e03f */
[----:B------:R-:W-:Y:S02]  /*00d0*/  UIADD3 UR4, UP1, UR4, 0x1f0, URZ ;  /* 0x000001f004047890 */ /* 0x000fe4000ff3e03f */
[----:B------:R-:W-:Y:S02]  /*00e0*/  UIADD3.X UR7, URZ, UR5, URZ, UP0, !UPT ;  /* 0x000000053f077290 */ /* 0x000fe400087fe43f */
[----:B------:R-:W-:-:S07]  /*00f0*/  UIADD3.X UR5, URZ, UR5, URZ, UP1, !UPT ;  /* 0x000000053f057290 */ /* 0x000fce0008ffe43f */
[----:B------:R0:W-:Y:S02]  /*0100*/  UTMACCTL.PF [UR6] ;  /* 0x00000000060079b9 */ /* 0x0001e40008040000 */
[----:B------:R0:W-:Y:S02]  /*0110*/  UTMACCTL.PF [UR4] ;  /* 0x00000000040079b9 */ /* 0x0001e40008040000 */
[----:B0-----:R-:W-:Y:S01]  /*0120*/  NOP ;  /* 0x0000000000007918 */ /* 0x001fe20000000000 */
.L_x_1:
[----:B------:R-:W-:Y:S05]  /*0130*/  BSYNC B0 ;  /* 0x0000000000007941 */ /* 0x000fea0003800000 */
.L_x_0:
[----:B------:R-:W0:Y:S02]  /*0140*/  SHFL.IDX PT, R3, R0, RZ, 0x1f ;  /* 0x00001fff00037589 */ /* 0x000e2400000e0000 */
[----:B0-----:R-:W-:-:S13]  /*0150*/  ISETP.NE.AND P0, PT, R3, RZ, PT ;  /* 0x000000ff0300720c */ /* 0x001fda0003f05270 */
[----:B------:R-:W-:Y:S05]  /*0160*/  @P0 BRA `(.L_x_2) ;  /* 0x0000000400240947 */ /* 0x000fea0003800000 */
[----:B------:R-:W-:Y:S01]  /*0170*/  ELECT P0, URZ, PT ;  /* 0x00000000003f782f */ /* 0x000fe20003800000 */
[----:B------:R-:W-:-:S12]  /*0180*/  BSSY B0, `(.L_x_2) ;  /* 0x0000047000007945 */ /* 0x000fd80003800000 */
[----:B------:R-:W-:Y:S05]  /*0190*/  @!P0 BRA `(.L_x_3) ;  /* 0x0000000400148947 */ /* 0x000fea0003800000 */
[----:B------:R-:W0:Y:S01]  /*01a0*/  S2UR UR8, SR_CgaCtaId ;  /* 0x00000000000879c3 */ /* 0x000e220000008800 */
[----:B------:R-:W-:Y:S01]  /*01b0*/  UMOV UR4, 0x400 ;  /* 0x0000040000047882 */ /* 0x000fe20000000000 */
[----:B------:R-:W-:Y:S01]  /*01c0*/  UMOV UR5, 0x1 ;  /* 0x0000000100057882 */ /* 0x000fe20000000000 */
[----:B------:R-:W-:Y:S02]  /*01d0*/  UMOV UR6, 0x80 ;  /* 0x0000008000067882 */ /* 0x000fe40000000000 */
[----:B------:R-:W-:-:S04]  /*01e0*/  UIADD3 UR6, -UR6, 0x100000, URZ ;  /* 0x0010000006067890 */ /* 0x000fc8000fffe13f */
[----:B------:R-:W-:Y:S02]  /*01f0*/  USHF.L.U32 UR7, UR6, 0xb, URZ ;  /* 0x0000000b06077899 */ /* 0x000fe4000800063f */
[----:B------:R-:W-:Y:S02]  /*0200*/  USHF.L.U32 UR6, UR6, 0x1, URZ ;  /* 0x0000000106067899 */ /* 0x000fe4000800063f */
[----:B0-----:R-:W-:Y:S02]  /*0210*/  ULEA UR8, UR8, UR4, 0x18 ;  /* 0x0000000408087291 */ /* 0x001fe4000f8ec03f */
[----:B------:R-:W-:-:S04]  /*0220*/  UIADD3 UR4, -UR5, 0x100000, URZ ;  /* 0x0010000005047890 */ /* 0x000fc8000fffe13f */
[----:B------:R-:W-:Y:S02]  /*0230*/  USHF.L.U32 UR5, UR4, 0xb, URZ ;  /* 0x0000000b04057899 */ /* 0x000fe4000800063f */
[----:B------:R-:W-:Y:S01]  /*0240*/  USHF.L.U32 UR4, UR4, 0x1, URZ ;  /* 0x0000000104047899 */ /* 0x000fe2000800063f */
[----:B------:R-:W0:Y:S11]  /*0250*/  FENCE.VIEW.ASYNC.S ;  /* 0x00000000000073c6 */ /* 0x000e360000000000 */
[----:B0-----:R0:W1:Y:S01]  /*0260*/  SYNCS.EXCH.64 URZ, [UR8], UR4 ;  /* 0x00000004083f75b2 */ /* 0x0010620008000100 */
[----:B------:R0:W2:Y:S01]  /*0270*/  SYNCS.EXCH.64 URZ, [UR8+0xe0], UR6 ;  /* 0x0000e006083f75b2 */ /* 0x0000a20008000100 */
[----:B------:R0:W3:Y:S01]  /*0280*/  SYNCS.EXCH.64 URZ, [UR8+0x8], UR4 ;  /* 0x00000804083f75b2 */ /* 0x0000e20008000100 */
[----:B------:R0:W4:Y:S01]  /*0290*/  SYNCS.EXCH.64 URZ, [UR8+0xe8], UR6 ;  /* 0x0000e806083f75b2 */ /* 0x0001220008000100 */
[----:B------:R0:W0:Y:S01]  /*02a0*/  SYNCS.EXCH.64 URZ, [UR8+0x10], UR4 ;  /* 0x00001004083f75b2 */ /* 0x0000220008000100 */
        /* <DEDUP_REMOVED lines=51> */
[----:B-1234-:R-:W-:Y:S01]  /*05e0*/  NOP ;  /* 0x0000000000007918 */ /* 0x01efe20000000000 */
.L_x_3:
[----:B0-----:R-:W-:Y:S05]  /*05f0*/  BSYNC B0 ;  /* 0x0000000000007941 */ /* 0x001fea0003800000 */
.L_x_2:
[----:B------:R-:W0:Y:S01]  /*0600*/  SHFL.IDX PT, R6, R0, RZ, 0x1f ;  /* 0x00001fff00067589 */ /* 0x000e2200000e0000 */
[----:B------:R-:W-:Y:S01]  /*0610*/  ELECT P0, URZ, PT ;  /* 0x00000000003f782f */ /* 0x000fe20003800000 */
[----:B------:R-:W-:Y:S01]  /*0620*/  NOP ;  /* 0x0000000000007918 */ /* 0x000fe20000000000 */
[----:B------:R-:W-:Y:S01]  /*0630*/  ELECT P1, URZ, PT ;  /* 0x00000000003f782f */ /* 0x000fe20003820000 */
[----:B------:R-:W1:Y:S01]  /*0640*/  SHFL.IDX PT, R3, R0, RZ, 0x1f ;  /* 0x00001fff00037589 */ /* 0x000e6200000e0000 */
[----:B------:R-:W-:Y:S01]  /*0650*/  UMOV UR4, 0x20 ;  /* 0x0000002000047882 */ /* 0x000fe20000000000 */
[----:B------:R-:W-:Y:S01]  /*0660*/  UMOV UR11, 0x80 ;  /* 0x00000080000b7882 */ /* 0x000fe20000000000 */
[----:B------:R-:W-:Y:S01]  /*0670*/  NOP ;  /* 0x0000000000007918 */ /* 0x000fe20000000000 */
[C---:B------:R-:W-:Y:S01]  /*0680*/  VIADD R33, R8.reuse, 0xffffffff ;  /* 0xffffffff08217836 */ /* 0x040fe20000000000 */
[----:B------:R-:W2:Y:S01]  /*0690*/  SHFL.IDX PT, R5, R5, RZ, 0x1f ;  /* 0x00001fff05057589 */ /* 0x000ea200000e0000 */
[----:B------:R-:W-:Y:S01]  /*06a0*/  ULDC.64 UR36, c[0x0][0x208] ;  /* 0x0000820000247ab9 */ /* 0x000fe20000000a00 */
[----:B------:R-:W-:-:S02]  /*06b0*/  ISETP.NE.AND P2, PT, R8, RZ, PT ;  /* 0x000000ff0800720c */ /* 0x000fc40003f45270 */
[----:B------:R-:W-:Y:S02]  /*06c0*/  ISETP.GE.U32.AND P3, PT, R33, 0x2, PT ;  /* 0x000000022100780c */ /* 0x000fe40003f66070 */
[----:B0-----:R-:W-:Y:S02]  /*06d0*/  ISETP.NE.OR P0, PT, R6, RZ, !P0 ;  /* 0x000000ff0600720c */ /* 0x001fe40004705670 */
[----:B-1----:R-:W-:Y:S02]  /*06e0*/  ISETP.NE.OR P1, PT, R3, RZ, !P1 ;  /* 0x000000ff0300720c */ /* 0x002fe40004f25670 */
[----:B------:R-:W-:-:S04]  /*06f0*/  SHF.R.S32.HI R3, RZ, 0x1f, R2 ;  /* 0x0000001fff037819 */ /* 0x000fc80000011402 */
[----:B------:R-:W-:-:S05]  /*0700*/  LEA.HI R3, R3, R2, RZ, 0x2 ;  /* 0x0000000203037211 */ /* 0x000fca00078f10ff */
[----:B------:R-:W-:Y:S01]  /*0710*/  VOTEU.ALL UP0, P0 ;  /* 0x00000000003f7886 */ /* 0x000fe20000000000 */
[----:B------:R-:W-:Y:S01]  /*0720*/  LOP3.LUT R3, R3, 0xfffffffc, RZ, 0xc0, !PT ;  /* 0xfffffffc03037812 */ /* 0x000fe200078ec0ff */
[----:B------:R-:W-:-:S03]  /*0730*/  VOTEU.ALL UP1, P1 ;  /* 0x00000000003f7886 */ /* 0x000fc60000820000 */
[----:B------:R-:W0:Y:S01]  /*0740*/  @!UP0 S2UR UR7, SR_CgaCtaId ;  /* 0x00000000000789c3 */ /* 0x000e220000008800 */
[----:B------:R-:W-:Y:S01]  /*0750*/  @!UP0 UMOV UR6, 0x400 ;  /* 0x0000040000068882 */ /* 0x000fe20000000000 */
[----:B------:R-:W-:-:S04]  /*0760*/  @!UP0 UIADD3 UR4, -UR4, 0x100000, URZ ;  /* 0x0010000004048890 */ /* 0x000fc8000fffe13f */
[----:B------:R-:W-:Y:S02]  /*0770*/  @!UP0 USHF.L.U32 UR5, UR4, 0xb, URZ ;  /* 0x0000000b04058899 */ /* 0x000fe4000800063f */
[----:B------:R-:W-:Y:S01]  /*0780*/  @!UP0 USHF.L.U32 UR4, UR4, 0x1, URZ ;  /* 0x0000000104048899 */ /* 0x000fe2000800063f */
[----:B------:R-:W-:Y:S01]  /*0790*/  IMAD.IADD R0, R2, 0x1, -R3 ;  /* 0x0000000102007824 */ /* 0x000fe200078e0a03 */
[----:B------:R-:W-:Y:S01]  /*07a0*/  @!UP1 UMOV UR9, 0x400 ;  /* 0x0000040000099882 */ /* 0x000fe20000000000 */
[----:B------:R-:W-:Y:S01]  /*07b0*/  VOTEU.ALL UP2, P1 ;  /* 0x00000000003f7886 */ /* 0x000fe20000840000 */
[----:B------:R-:W-:Y:S01]  /*07c0*/  VOTEU.ALL UP3, P1 ;  /* 0x00000000003f7886 */ /* 0x000fe20000860000 */
[----:B------:R-:W-:Y:S01]  /*07d0*/  VOTEU.ALL UP4, P1 ;  /* 0x00000000003f7886 */ /* 0x000fe20000880000 */
[----:B------:R-:W1:Y:S01]  /*07e0*/  @!UP1 S2UR UR10, SR_CgaCtaId ;  /* 0x00000000000a99c3 */ /* 0x000e620000008800 */
[----:B------:R-:W-:Y:S01]  /*07f0*/  VOTEU.ALL UP5, P1 ;  /* 0x00000000003f7886 */ /* 0x000fe200008a0000 */
[----:B------:R-:W-:-:S04]  /*0800*/  SHF.R.S32.HI R3, RZ, 0x1f, R4 ;  /* 0x0000001fff037819 */ /* 0x000fc80000011404 */
[----:B------:R-:W-:-:S04]  /*0810*/  LEA.HI R3, R3, R4, RZ, 0x7 ;  /* 0x0000000403037211 */ /* 0x000fc800078f38ff */
[----:B------:R-:W-:-:S05]  /*0820*/  LOP3.LUT R3, R3, 0xffffff80, RZ, 0xc0, !PT ;  /* 0xffffff8003037812 */ /* 0x000fca00078ec0ff */
[----:B------:R-:W-:Y:S01]  /*0830*/  IMAD.IADD R3, R4, 0x1, -R3 ;  /* 0x0000000104037824 */ /* 0x000fe200078e0a03 */
[----:B0-----:R-:W-:Y:S02]  /*0840*/  @!UP0 ULEA UR8, UR7, UR6, 0x18 ;  /* 0x0000000607088291 */ /* 0x001fe4000f8ec03f */
[----:B------:R-:W-:-:S04]  /*0850*/  @!UP1 UIADD3 UR6, -UR11, 0x100000, URZ ;  /* 0x001000000b069890 */ /* 0x000fc8000fffe13f */
[----:B------:R-:W-:Y:S02]  /*0860*/  @!UP1 USHF.L.U32 UR7, UR6, 0xb, URZ ;  /* 0x0000000b06079899 */ /* 0x000fe4000800063f */
[----:B------:R-:W-:Y:S01]  /*0870*/  @!UP1 USHF.L.U32 UR6, UR6, 0x1, URZ ;  /* 0x0000000106069899 */ /* 0x000fe2000800063f */
[----:B------:R-:W-:Y:S01]  /*0880*/  VOTEU.ALL UP0, P0 ;  /* 0x00000000003f7886 */ /* 0x000fe20000000000 */
[----:B-1----:R-:W-:Y:S01]  /*0890*/  @!UP1 ULEA UR9, UR10, UR9, 0x18 ;  /* 0x000000090a099291 */ /* 0x002fe2000f8ec03f */
[----:B------:R-:W-:Y:S02]  /*08a0*/  VOTEU.ALL UP1, P0 ;  /* 0x00000000003f7886 */ /* 0x000fe40000020000 */
[----:B------:R-:W-:Y:S01]  /*08b0*/  ULDC.64 UR10, c[0x0][0x598] ;  /* 0x00016600000a7ab9 */ /* 0x000fe20000000a00 */
[----:B------:R-:W-:Y:S01]  /*08c0*/  ISETP.NE.AND P0, PT, R0, 0x3, PT ;  /* 0x000000030000780c */ /* 0x000fe20003f05270 */
[----:B------:R-:W0:Y:S02]  /*08d0*/  FENCE.VIEW.ASYNC.S ;  /* 0x00000000000073c6 */ /* 0x000e240000000000 */
[----:B0-----:R0:W1:Y:S01]  /*08e0*/  @!UP0 SYNCS.EXCH.64 URZ, [UR8+0x1f0], UR4 ;  /* 0x0001f004083f85b2 */ /* 0x0010620008000100 */
[----:B------:R-:W-:-:S02]  /*08f0*/  ISETP.NE.U32.AND P1, PT, RZ, UR10, PT ;  /* 0x0000000aff007c0c */ /* 0x000fc4000bf25070 */
[----:B------:R-:W-:Y:S02]  /*0900*/  ISETP.EQ.OR P0, PT, R0, RZ, !P0 ;  /* 0x000000ff0000720c */ /* 0x000fe40004702670 */
[----:B------:R-:W-:Y:S02]  /*0910*/  ISETP.NE.AND.EX P1, PT, RZ, UR11, PT, P1 ;  /* 0x0000000bff007c0c */ /* 0x000fe4000bf25310 */
[----:B------:R-:W-:-:S04]  /*0920*/  ISETP.EQ.AND P0, PT, R8, RZ, P0 ;  /* 0x000000ff0800720c */ /* 0x000fc80000702270 */
[----:B------:R-:W-:-:S04]  /*0930*/  SEL R16, RZ, 0x1, !P0 ;  /* 0x00000001ff107807 */ /* 0x000fc80004000000 */
[----:B------:R-:W-:Y:S01]  /*0940*/  SEL R16, R16, 0x2, P3 ;  /* 0x0000000210107807 */ /* 0x000fe20001800000 */
[----:B------:R0:W1:Y:S01]  /*0950*/  @!UP1 SYNCS.EXCH.64 URZ, [UR8+0x1f8], UR4 ;  /* 0x0001f804083f95b2 */ /* 0x0000620008000100 */
[----:B------:R-:W-:Y:S01]  /*0960*/  NOP ;  /* 0x0000000000007918 */ /* 0x000fe20000000000 */
[----:B------:R0:W1:Y:S01]  /*0970*/  @!UP2 SYNCS.EXCH.64 URZ, [UR9+0x1d0], UR6 ;  /* 0x0001d006093fa5b2 */ /* 0x0000620008000100 */
[----:B------:R0:W1:Y:S01]  /*0980*/  @!UP3 SYNCS.EXCH.64 URZ, [UR9+0x1d8], UR6 ;  /* 0x0001d806093fb5b2 */ /* 0x0000620008000100 */
[----:B------:R0:W1:Y:S01]  /*0990*/  @!UP4 SYNCS.EXCH.64 URZ, [UR9+0x1e0], UR6 ;  /* 0x0001e006093fc5b2 */ /* 0x0000620008000100 */
[----:B------:R0:W1:Y:S01]  /*09a0*/  @!UP5 SYNCS.EXCH.64 URZ, [UR9+0x1e8], UR6 ;  /* 0x0001e806093fd5b2 */ /* 0x0000620008000100 */
[----:B------:R-:W-:Y:S01]  /*09b0*/  NOP ;  /* 0x0000000000007918 */ /* 0x000fe20000000000 */
[----:B-1----:R-:W-:Y:S06]  /*09c0*/  BAR.SYNC.DEFER_BLOCKING 0x0 ;  /* 0x0000000000007b1d */ /* 0x002fec0000010000 */
[----:B0-2---:R-:W-:Y:S05]  /*09d0*/  @!P1 BRA `(.L_x_4) ;  /* 0x00000000001c9947 */ /* 0x005fea0003800000 */
[----:B------:R-:W0:Y:S02]  /*09e0*/  LDC.64 R6, c[0x0][0x598] ;  /* 0x00016600ff067b82 */ /* 0x000e240000000a00 */
[----:B0-----:R-:W2:Y:S02]  /*09f0*/  LDG.E.64 R6, desc[UR36][R6.64] ;  /* 0x0000002406067981 */ /* 0x001ea4000c1e1b00 */
[----:B--2---:R-:W-:-:S04]  /*0a00*/  ISETP.NE.U32.AND P0, PT, R6, RZ, PT ;  /* 0x000000ff0600720c */ /* 0x004fc80003f05070 */
[----:B------:R-:W-:-:S13]  /*0a10*/  ISETP.NE.AND.EX P0, PT, R7, RZ, PT, P0 ;  /* 0x000000ff0700720c */ /* 0x000fda0003f05300 */
[----:B------:R-:W-:Y:S05]  /*0a20*/  @!P0 BRA `(.L_x_4) ;  /* 0x0000000000088947 */ /* 0x000fea0003800000 */
[----:B------:R1:W5:Y:S01]  /*0a30*/  LD.E R56, desc[UR36][R6.64] ;  /* 0x0000002406387980 */ /* 0x000362000c101900 */
[----:B------:R-:W-:Y:S05]  /*0a40*/  BRA `(.L_x_5) ;  /* 0x0000000000247947 */ /* 0x000fea0003800000 */
.L_x_4:
[----:B------:R-:W-:Y:S02]  /*0a50*/  ULDC.64 UR4, c[0x0][0x588] ;  /* 0x0001620000047ab9 */ /* 0x000fe40000000a00 */
[----:B------:R-:W-:-:S04]  /*0a60*/  ISETP.NE.U32.AND P0, PT, RZ, UR4, PT ;  /* 0x00000004ff007c0c */ /* 0x000fc8000bf05070 */
[----:B------:R-:W-:-:S13]  /*0a70*/  ISETP.NE.AND.EX P0, PT, RZ, UR5, PT, P0 ;  /* 0x00000005ff007c0c */ /* 0x000fda000bf05300 */
[----:B------:R-:W-:Y:S05]  /*0a80*/  @!P0 BRA `(.L_x_6) ;  /* 0x00000000000c8947 */ /* 0x000fea0003800000 */
[----:B------:R-:W0:Y:S02]  /*0a90*/  LDC.64 R56, c[0x0][0x588] ;  /* 0x00016200ff387b82 */ /* 0x000e240000000a00 */
[----:B0-----:R0:W5:Y:S01]  /*0aa0*/  LDG.E R56, desc[UR36][R56.64] ;  /* 0x0000002438387981 */ /* 0x001162000c1e1900 */
[----:B------:R-:W-:Y:S05]  /*0ab0*/  BRA `(.L_x_5) ;  /* 0x0000000000087947 */ /* 0x000fea0003800000 */
.L_x_6:
[----:B------:R-:W-:Y:S02]  /*0ac0*/  ULDC UR4, c[0x0][0x580] ;  /* 0x0001600000047ab9 */ /* 0x000fe40000000800 */
[----:B------:R-:W-:-:S07]  /*0ad0*/  IMAD.U32 R56, RZ, RZ, UR4 ;  /* 0x00000004ff387e24 */ /* 0x000fce000f8e00ff */
.L_x_5:
[----:B------:R-:W-:Y:S02]  /*0ae0*/  ULDC.64 UR4, c[0x0][0x5a0] ;  /* 0x0001680000047ab9 */ /* 0x000fe40000000a00 */
[----:B------:R-:W-:-:S04]  /*0af0*/  ISETP.NE.U32.AND P0, PT, RZ, UR4, PT ;  /* 0x00000004ff007c0c */ /* 0x000fc8000bf05070 */
[----:B------:R-:W-:-:S13]  /*0b00*/  ISETP.NE.AND.EX P0, PT, RZ, UR5, PT, P0 ;  /* 0x00000005ff007c0c */ /* 0x000fda000bf05300 */
[----:B------:R-:W-:Y:S05]  /*0b10*/  @!P0 BRA `(.L_x_7) ;  /* 0x00000000001c8947 */ /* 0x000fea0003800000 */
[----:B-1----:R-:W1:Y:S02]  /*0b20*/  LDC.64 R6, c[0x0][0x5a0] ;  /* 0x00016800ff067b82 */ /* 0x002e640000000a00 */
[----:B-1----:R-:W2:Y:S02]  /*0b30*/  LDG.E.64 R6, desc[UR36][R6.64] ;  /* 0x0000002406067981 */ /* 0x002ea4000c1e1b00 */
[----:B--2---:R-:W-:-:S04]  /*0b40*/  ISETP.NE.U32.AND P0, PT, R6, RZ, PT ;  /* 0x000000ff0600720c */ /* 0x004fc80003f05070 */
[----:B------:R-:W-:-:S13]  /*0b50*/  ISETP.NE.AND.EX P0, PT, R7, RZ, PT, P0 ;  /* 0x000000ff0700720c */ /* 0x000fda0003f05300 */
[----:B------:R-:W-:Y:S05]  /*0b60*/  @!P0 BRA `(.L_x_7) ;  /* 0x0000000000088947 */ /* 0x000fea0003800000 */
[----:B0-----:R2:W5:Y:S01]  /*0b70*/  LD.E R57, desc[UR36][R6.64] ;  /* 0x0000002406397980 */ /* 0x001562000c101900 */
[----:B------:R-:W-:Y:S05]  /*0b80*/  BRA `(.L_x_8) ;  /* 0x0000000000247947 */ /* 0x000fea0003800000 */
.L_x_7:
[----:B------:R-:W-:Y:S02]  /*0b90*/  ULDC.64 UR4, c[0x0][0x590] ;  /* 0x0001640000047ab9 */ /* 0x000fe40000000a00 */
[----:B------:R-:W-:-:S04]  /*0ba0*/  ISETP.NE.U32.AND P0, PT, RZ, UR4, PT ;  /* 0x00000004ff007c0c */ /* 0x000fc8000bf05070 */
[----:B------:R-:W-:-:S13]  /*0bb0*/  ISETP.NE.AND.EX P0, PT, RZ, UR5, PT, P0 ;  /* 0x00000005ff007c0c */ /* 0x000fda000bf05300 */
[----:B------:R-:W-:Y:S05]  /*0bc0*/  @!P0 BRA `(.L_x_9) ;  /* 0x00000000000c8947 */ /* 0x000fea0003800000 */
[----:B-1----:R-:W0:Y:S02]  /*0bd0*/  LDC.64 R6, c[0x0][0x590] ;  /* 0x00016400ff067b82 */ /* 0x002e240000000a00 */
[----:B0-----:R0:W5:Y:S01]  /*0be0*/  LDG.E R57, desc[UR36][R6.64] ;  /* 0x0000002406397981 */ /* 0x001162000c1e1900 */
[----:B------:R-:W-:Y:S05]  /*0bf0*/  BRA `(.L_x_8) ;  /* 0x0000000000087947 */ /* 0x000fea0003800000 */
.L_x_9:
[----:B------:R-:W-:Y:S02]  /*0c00*/  ULDC UR4, c[0x0][0x584] ;  /* 0x0001610000047ab9 */ /* 0x000fe40000000800 */
[----:B0-----:R-:W-:-:S07]  /*0c10*/  IMAD.U32 R57, RZ, RZ, UR4 ;  /* 0x00000004ff397e24 */ /* 0x001fce000f8e00ff */
.L_x_8:
[----:B------:R-:W3:Y:S01]  /*0c20*/  LDC R2, c[0x0][0x65c] ;  /* 0x00019700ff027b82 */ /* 0x000ee20000000800 */
[----:B------:R-:W4:Y:S01]  /*0c30*/  S2R R14, SR_CTAID.Y ;  /* 0x00000000000e7919 */ /* 0x000f220000002600 */
[----:B------:R-:W-:Y:S01]  /*0c40*/  ULDC UR6, c[0x0][0x28c] ;  /* 0x0000a30000067ab9 */ /* 0x000fe20000000800 */
[----:B------:R-:W-:Y:S01]  /*0c50*/  ISETP.NE.AND P0, PT, R8, 0x2, PT ;  /* 0x000000020800780c */ /* 0x000fe20003f05270 */
[----:B------:R-:W-:Y:S01]  /*0c60*/  UIADD3 UR6, UR6, 0x3f, URZ ;  /* 0x0000003f06067890 */ /* 0x000fe2000fffe03f */
[----:B012---:R-:W0:Y:S01]  /*0c70*/  S2R R6, SR_CTAID.X ;  /* 0x0000000000067919 */ /* 0x007e220000002500 */
[----:B------:R-:W-:Y:S01]  /*0c80*/  IMAD.MOV.U32 R7, RZ, RZ, RZ ;  /* 0x000000ffff077224 */ /* 0x000fe200078e00ff */
[----:B------:R-:W-:Y:S01]  /*0c90*/  UMOV UR39, URZ ;  /* 0x0000003f00277c82 */ /* 0x000fe20008000000 */
[----:B------:R-:W-:Y:S01]  /*0ca0*/  USHF.R.S32.HI UR7, URZ, 0x1f, UR6 ;  /* 0x0000001f3f077899 */ /* 0x000fe20008011406 */
[----:B------:R-:W-:Y:S01]  /*0cb0*/  UMOV UR38, URZ ;  /* 0x0000003f00267c82 */ /* 0x000fe20008000000 */
[----:B------:R-:W-:-:S02]  /*0cc0*/  ULDC.64 UR8, c[0x0][0x650] ;  /* 0x0001940000087ab9 */ /* 0x000fc40000000a00 */
[----:B------:R-:W-:-:S04]  /*0cd0*/  ULEA.HI UR7, UR7, UR6, URZ, 0x6 ;  /* 0x0000000607077291 */ /* 0x000fc8000f8f303f */
[----:B------:R-:W-:Y:S01]  /*0ce0*/  USHF.R.S32.HI UR40, URZ, 0x6, UR7 ;  /* 0x000000063f287899 */ /* 0x000fe20008011407 */
[----:B---3--:R-:W-:-:S13]  /*0cf0*/  ISETP.NE.AND P1, PT, R2, 0x1, PT ;  /* 0x000000010200780c */ /* 0x008fda0003f25270 */
[----:B------:R-:W0:Y:S01]  /*0d00*/  @P1 LDC R19, c[0x0][0x10] ;  /* 0x00000400ff131b82 */ /* 0x000e220000000800 */
[----:B----4-:R-:W-:Y:S02]  /*0d10*/  @P1 IMAD.MOV.U32 R8, RZ, RZ, R14 ;  /* 0x000000ffff081224 */ /* 0x010fe400078e000e */
[----:B------:R-:W-:Y:S02]  /*0d20*/  @P1 IMAD.MOV.U32 R9, RZ, RZ, RZ ;  /* 0x000000ffff091224 */ /* 0x000fe400078e00ff */
[----:B------:R-:W-:-:S03]  /*0d30*/  @P1 IMAD.MOV.U32 R17, RZ, RZ, RZ ;  /* 0x000000ffff111224 */ /* 0x000fc600078e00ff */
[----:B------:R-:W1:Y:S01]  /*0d40*/  @!P1 LDC R11, c[0x0][0xc] ;  /* 0x00000300ff0b9b82 */ /* 0x000e620000000800 */
[----:B------:R-:W-:Y:S01]  /*0d50*/  ULDC UR4, c[0x0][0xc] ;  /* 0x0000030000047ab9 */ /* 0x000fe20000000800 */
[----:B------:R-:W-:Y:S02]  /*0d60*/  ULDC UR5, c[0x0][0x10] ;  /* 0x0000040000057ab9 */ /* 0x000fe40000000800 */
[----:B------:R-:W-:-:S04]  /*0d70*/  UIMAD.WIDE.U32 UR4, UR4, UR5, URZ ;  /* 0x00000005040472a5 */ /* 0x000fc8000f8e003f */
[----:B------:R-:W2:Y:S01]  /*0d80*/  LDC R2, c[0x0][0x14] ;  /* 0x00000500ff027b82 */ /* 0x000ea20000000800 */
[----:B0-----:R-:W-:-:S04]  /*0d90*/  @P1 IMAD.WIDE.U32 R18, R6, R19, R8 ;  /* 0x0000001306121225 */ /* 0x001fc800078e0008 */
[----:B------:R-:W-:Y:S02]  /*0da0*/  @P1 IMAD.IADD R17, R19, 0x1, R17 ;  /* 0x0000000113111824 */ /* 0x000fe400078e0211 */
[----:B-1----:R-:W-:-:S04]  /*0db0*/  @!P1 IMAD.WIDE.U32 R8, R11, R14, R6 ;  /* 0x0000000e0b089225 */ /* 0x002fc800078e0006 */
[----:B------:R-:W-:Y:S02]  /*0dc0*/  @!P1 IMAD.MOV.U32 R18, RZ, RZ, R8 ;  /* 0x000000ffff129224 */ /* 0x000fe400078e0008 */
[----:B------:R-:W-:Y:S02]  /*0dd0*/  @!P1 IMAD.MOV.U32 R17, RZ, RZ, R9 ;  /* 0x000000ffff119224 */ /* 0x000fe400078e0009 */
[----:B--2---:R-:W-:-:S04]  /*0de0*/  IMAD.WIDE.U32 R12, R2, UR4, RZ ;  /* 0x00000004020c7c25 */ /* 0x004fc8000f8e00ff */
[----:B------:R-:W-:Y:S01]  /*0df0*/  IMAD R23, R2, UR5, RZ ;  /* 0x0000000502177c24 */ /* 0x000fe2000f8e02ff */
[----:B------:R0:W-:Y:S03]  /*0e00*/  STL.64 [R1], R12 ;  /* 0x0000000c01007387 */ /* 0x0001e60000100a00 */
[----:B------:R-:W-:Y:S01]  /*0e10*/  IMAD.IADD R23, R13, 0x1, R23 ;  /* 0x000000010d177824 */ /* 0x000fe200078e0217 */
[----:B------:R-:W-:Y:S06]  /*0e20*/  @P0 BRA `(.L_x_10) ;  /* 0x0000000000200947 */ /* 0x000fec0003800000 */
[----:B------:R-:W-:Y:S01]  /*0e30*/  UISETP.GE.U32.AND UP0, UPT, UR40, 0x1c, UPT ;  /* 0x0000001c2800788c */ /* 0x000fe2000bf06070 */
[----:B------:R-:W-:Y:S01]  /*0e40*/  IADD3 R18, P0, R18, R12, RZ ;  /* 0x0000000c12127210 */ /* 0x000fe20007f1e0ff */
[----:B------:R-:W-:Y:S01]  /*0e50*/  USHF.R.U32.HI UR4, URZ, 0x2, UR40 ;  /* 0x000000023f047899 */ /* 0x000fe20008011628 */
[----:B------:R-:W-:-:S03]  /*0e60*/  UMOV UR38, URZ ;  /* 0x0000003f00267c82 */ /* 0x000fc60008000000 */
[----:B------:R-:W-:Y:S01]  /*0e70*/  UIMAD.WIDE.U32 UR4, UR4, 0x24924925, URZ ;  /* 0x24924925040478a5 */ /* 0x000fe2000f8e003f */
[----:B------:R-:W-:-:S03]  /*0e80*/  IMAD.X R17, R23, 0x1, R17, P0 ;  /* 0x0000000117117824 */ /* 0x000fc600000e0611 */
[----:B------:R-:W-:Y:S02]  /*0e90*/  UIMAD UR39, UR5, -0x1c, UR40 ;  /* 0xffffffe4052778a4 */ /* 0x000fe4000f8e0228 */
[----:B------:R-:W-:-:S12]  /*0ea0*/  @UP0 ULOP3.LUT UR38, UR5, 0x1, URZ, 0xc0, !UPT ;  /* 0x0000000105260892 */ /* 0x000fd8000f8ec03f */
.L_x_10:
[----:B------:R-:W-:Y:S01]  /*0eb0*/  ISETP.GE.U32.AND P0, PT, R18, UR8, PT ;  /* 0x0000000812007c0c */ /* 0x000fe2000bf06070 */
[----:B------:R-:W-:Y:S01]  /*0ec0*/  IMAD.MOV.U32 R19, RZ, RZ, -0x1 ;  /* 0xffffffffff137424 */ /* 0x000fe200078e00ff */
[----:B------:R-:W-:Y:S01]  /*0ed0*/  PRMT R8, RZ, 0x7610, R8 ;  /* 0x00007610ff087816 */ /* 0x000fe20000000008 */
[----:B------:R-:W-:Y:S01]  /*0ee0*/  IMAD.MOV.U32 R22, RZ, RZ, -0x1 ;  /* 0xffffffffff167424 */ /* 0x000fe200078e00ff */
[----:B------:R-:W-:Y:S01]  /*0ef0*/  ISETP.GE.U32.AND.EX P0, PT, R17, UR9, PT, P0 ;  /* 0x0000000911007c0c */ /* 0x000fe2000bf06100 */
[----:B------:R-:W-:-:S12]  /*0f00*/  IMAD.MOV.U32 R2, RZ, RZ, -0x1 ;  /* 0xffffffffff027424 */ /* 0x000fd800078e00ff */
[----:B------:R-:W-:Y:S05]  /*0f10*/  @P0 BRA `(.L_x_11) ;  /* 0x00000004005c0947 */ /* 0x000fea0003800000 */
[----:B------:R-:W1:Y:S01]  /*0f20*/  LDC.64 R20, c[0x0][0x628] ;  /* 0x00018a00ff147b82 */ /* 0x000e620000000a00 */
[----:B------:R-:W-:Y:S02]  /*0f30*/  IMAD.MOV.U32 R8, RZ, RZ, R18 ;  /* 0x000000ffff087224 */ /* 0x000fe400078e0012 */
[----:B------:R-:W-:-:S05]  /*0f40*/  IMAD.MOV.U32 R9, RZ, RZ, R17 ;  /* 0x000000ffff097224 */ /* 0x000fca00078e0011 */
[----:B------:R-:W2:Y:S08]  /*0f50*/  LDC R2, c[0x0][0x630] ;  /* 0x00018c00ff027b82 */ /* 0x000eb00000000800 */
[----:B------:R-:W3:Y:S01]  /*0f60*/  LDC.64 R24, c[0x0][0x620] ;  /* 0x00018800ff187b82 */ /* 0x000ee20000000a00 */
[----:B-1----:R-:W-:-:S04]  /*0f70*/  ISETP.NE.U32.AND P0, PT, R20, RZ, PT ;  /* 0x000000ff1400720c */ /* 0x002fc80003f05070 */
[----:B------:R-:W-:-:S13]  /*0f80*/  ISETP.NE.AND.EX P0, PT, R21, RZ, PT, P0 ;  /* 0x000000ff1500720c */ /* 0x000fda0003f05300 */
[----:B--23--:R-:W-:Y:S05]  /*0f90*/  @!P0 BRA `(.L_x_12) ;  /* 0x0000000000288947 */ /* 0x00cfea0003800000 */
[----:B0-----:R-:W0:Y:S02]  /*0fa0*/  LDC R13, c[0x0][0x634] ;  /* 0x00018d00ff0d7b82 */ /* 0x001e240000000800 */
[----:B0-----:R-:W-:-:S05]  /*0fb0*/  IADD3 R13, P0, R18, R13, RZ ;  /* 0x0000000d120d7210 */ /* 0x001fca0007f1e0ff */
[----:B------:R-:W-:-:S04]  /*0fc0*/  IMAD.X R15, RZ, RZ, R17, P0 ;  /* 0x000000ffff0f7224 */ /* 0x000fc800000e0611 */
[----:B------:R-:W-:-:S04]  /*0fd0*/  IMAD.WIDE.U32 R8, R15, R20, RZ ;  /* 0x000000140f087225 */ /* 0x000fc800078e00ff */
[----:B------:R-:W-:-:S04]  /*0fe0*/  IMAD.WIDE.U32 R10, P0, R13, R21, R8 ;  /* 0x000000150d0a7225 */ /* 0x000fc80007800008 */
[----:B------:R-:W-:-:S04]  /*0ff0*/  IMAD.WIDE.U32 R8, R13, R20, RZ ;  /* 0x000000140d087225 */ /* 0x000fc800078e00ff */
[----:B------:R-:W-:Y:S01]  /*1000*/  IMAD.X R13, RZ, RZ, RZ, P0 ;  /* 0x000000ffff0d7224 */ /* 0x000fe200000e06ff */
[----:B------:R-:W-:Y:S01]  /*1010*/  IADD3 RZ, P0, R9, R10, RZ ;  /* 0x0000000a09ff7210 */ /* 0x000fe20007f1e0ff */
[----:B------:R-:W-:-:S04]  /*1020*/  IMAD.MOV.U32 R12, RZ, RZ, R11 ;  /* 0x000000ffff0c7224 */ /* 0x000fc800078e000b */
[----:B------:R-:W-:-:S08]  /*1030*/  IMAD.WIDE.U32.X R8, R15, R21, R12, P0 ;  /* 0x000000150f087225 */ /* 0x000fd000000e040c */
.L_x_12:
[-CC-:B------:R-:W-:Y:S01]  /*1040*/  SHF.R.U64 R31, R8, R2.reuse, R9.reuse ;  /* 0x00000002081f7219 */ /* 0x180fe20000001209 */
[----:B0-----:R-:W0:Y:S01]  /*1050*/  LDC R12, c[0x0][0x618] ;  /* 0x00018600ff0c7b82 */ /* 0x001e220000000800 */
[----:B------:R-:W-:Y:S01]  /*1060*/  SHF.R.U32.HI R7, RZ, R2, R9 ;  /* 0x00000002ff077219 */ /* 0x000fe20000011609 */
[----:B------:R-:W-:Y:S01]  /*1070*/  ULDC UR4, c[0x0][0x150] ;  /* 0x0000540000047ab9 */ /* 0x000fe20000000800 */
[----:B------:R-:W-:Y:S01]  /*1080*/  IADD3 R11, P0, RZ, -R31, RZ ;  /* 0x8000001fff0b7210 */ /* 0x000fe20007f1e0ff */
[----:B------:R-:W-:Y:S01]  /*1090*/  IMAD.MOV.U32 R19, RZ, RZ, R17 ;  /* 0x000000ffff137224 */ /* 0x000fe200078e0011 */
[----:B------:R-:W-:-:S03]  /*10a0*/  I2FP.F32.U32 R2, R6 ;  /* 0x0000000600027245 */ /* 0x000fc60000201000 */
[----:B------:R-:W1:Y:S01]  /*10b0*/  LDC.64 R26, c[0x0][0x640] ;  /* 0x00019000ff1a7b82 */ /* 0x000e620000000a00 */
[----:B------:R-:W-:Y:S02]  /*10c0*/  IMAD.X R13, RZ, RZ, ~R7, P0 ;  /* 0x000000ffff0d7224 */ /* 0x000fe400000e0e07 */
[----:B------:R-:W-:Y:S01]  /*10d0*/  FMUL R2, R2, UR4 ;  /* 0x0000000402027c20 */ /* 0x000fe20008400000 */
[----:B------:R-:W-:Y:S01]  /*10e0*/  IMAD.WIDE.U32 R8, R11, R24, R18 ;  /* 0x000000180b087225 */ /* 0x000fe200078e0012 */
[----:B------:R-:W-:-:S03]  /*10f0*/  ULDC UR4, c[0x0][0x154] ;  /* 0x0000550000047ab9 */ /* 0x000fc60000000800 */
[----:B------:R-:W-:Y:S01]  /*1100*/  IMAD R10, R13, R24, RZ ;  /* 0x000000180d0a7224 */ /* 0x000fe200078e02ff */
[----:B------:R-:W2:Y:S01]  /*1110*/  LDC R7, c[0x0][0x144] ;  /* 0x00005100ff077b82 */ /* 0x000ea20000000800 */
[----:B------:R-:W3:Y:S02]  /*1120*/  F2I.U32.TRUNC.NTZ R2, R2 ;  /* 0x0000000200027305 */ /* 0x000ee4000020f000 */
[----:B------:R-:W-:-:S04]  /*1130*/  IMAD R11, R11, R25, R10 ;  /* 0x000000190b0b7224 */ /* 0x000fc800078e020a */
[----:B------:R-:W-:Y:S01]  /*1140*/  IMAD.IADD R9, R9, 0x1, R11 ;  /* 0x0000000109097824 */ /* 0x000fe200078e020b */
[----:B------:R-:W4:Y:S01]  /*1150*/  LDC R22, c[0x0][0x608] ;  /* 0x00018200ff167b82 */ /* 0x000f220000000800 */
[----:B------:R-:W-:-:S03]  /*1160*/  IMAD.MOV.U32 R11, RZ, RZ, -0x1 ;  /* 0xffffffffff0b7424 */ /* 0x000fc600078e00ff */
[--C-:B0-----:R-:W-:Y:S02]  /*1170*/  SHF.R.U64 R20, R8, R12, R9.reuse ;  /* 0x0000000c08147219 */ /* 0x101fe40000001209 */
[----:B------:R-:W-:Y:S02]  /*1180*/  I2FP.F32.U32 R8, R14 ;  /* 0x0000000e00087245 */ /* 0x000fe40000201000 */
[----:B------:R-:W0:Y:S01]  /*1190*/  LDC R24, c[0x0][0x658] ;  /* 0x00019600ff187b82 */ /* 0x000e220000000800 */
[----:B-1----:R-:W-:Y:S01]  /*11a0*/  ISETP.NE.U32.AND P0, PT, R26, RZ, PT ;  /* 0x000000ff1a00720c */ /* 0x002fe20003f05070 */
[----:B---3--:R-:W-:Y:S02]  /*11b0*/  IMAD.MOV R10, RZ, RZ, -R2 ;  /* 0x000000ffff0a7224 */ /* 0x008fe400078e0a02 */
[----:B------:R-:W-:Y:S01]  /*11c0*/  FMUL R8, R8, UR4 ;  /* 0x0000000408087c20 */ /* 0x000fe20008400000 */
[----:B------:R-:W-:Y:S02]  /*11d0*/  SHF.R.U32.HI R9, RZ, R12, R9 ;  /* 0x0000000cff097219 */ /* 0x000fe40000011609 */
[----:B------:R-:W-:Y:S01]  /*11e0*/  ISETP.NE.AND.EX P0, PT, R27, RZ, PT, P0 ;  /* 0x000000ff1b00720c */ /* 0x000fe20003f05300 */
[----:B------:R1:W3:Y:S01]  /*11f0*/  F2I.U32.TRUNC.NTZ R15, R8 ;  /* 0x00000008000f7305 */ /* 0x0002e2000020f000 */
[----:B------:R-:W1:Y:S01]  /*1200*/  LDC R19, c[0x0][0x148] ;  /* 0x00005200ff137b82 */ /* 0x000e620000000800 */
[----:B--2---:R-:W-:-:S07]  /*1210*/  IMAD R2, R7, R10, R6 ;  /* 0x0000000a07027224 */ /* 0x004fce00078e0206 */
[----:B------:R-:W2:Y:S01]  /*1220*/  LDC R25, c[0x0][0x600] ;  /* 0x00018000ff197b82 */ /* 0x000ea20000000800 */
[-CC-:B----4-:R-:W-:Y:S02]  /*1230*/  SHF.R.U64 R32, R20, R22.reuse, R9.reuse ;  /* 0x0000001614207219 */ /* 0x190fe40000001209 */
[----:B------:R-:W-:Y:S01]  /*1240*/  SHF.R.U32.HI R7, RZ, R22, R9 ;  /* 0x00000016ff077219 */ /* 0x000fe20000011609 */
[----:B------:R-:W-:-:S04]  /*1250*/  IMAD.MOV.U32 R9, RZ, RZ, 0x1 ;  /* 0x00000001ff097424 */ /* 0x000fc800078e00ff */
[----:B------:R-:W4:Y:S01]  /*1260*/  LDC R28, c[0x0][0x648] ;  /* 0x00019200ff1c7b82 */ /* 0x000f220000000800 */
[-C--:B0-----:R-:W-:Y:S02]  /*1270*/  SHF.L.U32 R6, R11, R24.reuse, RZ ;  /* 0x000000180b067219 */ /* 0x081fe400000006ff */
[--C-:B------:R-:W-:Y:S02]  /*1280*/  SHF.R.U64 R22, R32, R24, R7.reuse ;  /* 0x0000001820167219 */ /* 0x100fe40000001207 */
[----:B------:R-:W-:Y:S02]  /*1290*/  LOP3.LUT R13, RZ, R6, RZ, 0x33, !PT ;  /* 0x00000006ff0d7212 */ /* 0x000fe400078e33ff */
[-C--:B------:R-:W-:Y:S01]  /*12a0*/  SHF.R.U32.HI R7, RZ, R24.reuse, R7 ;  /* 0x00000018ff077219 */ /* 0x080fe20000011607 */
[----:B------:R-:W0:Y:S01]  /*12b0*/  LDC R29, c[0x0][0x638] ;  /* 0x00018e00ff1d7b82 */ /* 0x000e220000000800 */
[----:B------:R-:W-:Y:S01]  /*12c0*/  SHF.L.U32 R12, R9, R24, RZ ;  /* 0x00000018090c7219 */ /* 0x000fe200000006ff */
[----:B------:R-:W-:-:S06]  /*12d0*/  IMAD.MOV.U32 R6, RZ, RZ, R22 ;  /* 0x000000ffff067224 */ /* 0x000fcc00078e0016 */
[----:B------:R-:W0:Y:S01]  /*12e0*/  LDC R30, c[0x0][0x610] ;  /* 0x00018400ff1e7b82 */ /* 0x000e220000000800 */
[----:B-1-3--:R-:W-:Y:S05]  /*12f0*/  @!P0 BRA `(.L_x_13) ;  /* 0x0000000000288947 */ /* 0x00afea0003800000 */
[----:B------:R-:W1:Y:S02]  /*1300*/  LDC R11, c[0x0][0x64c] ;  /* 0x00019300ff0b7b82 */ /* 0x000e640000000800 */
[----:B-1----:R-:W-:-:S05]  /*1310*/  IADD3 R11, P0, R22, R11, RZ ;  /* 0x0000000b160b7210 */ /* 0x002fca0007f1e0ff */
        /* <DEDUP_REMOVED lines=8> */
.L_x_13:
[----:B----4-:R-:W-:Y:S01]  /*13a0*/  SHF.R.U64 R6, R6, R28, R7 ;  /* 0x0000001c06067219 */ /* 0x010fe20000001207 */
[----:B--2---:R-:W-:Y:S01]  /*13b0*/  VIADD R7, R25, 0xffffffff ;  /* 0xffffffff19077836 */ /* 0x004fe20000000000 */
[----:B------:R-:W-:Y:S01]  /*13c0*/  LOP3.LUT R13, R32, R13, RZ, 0xc0, !PT ;  /* 0x0000000d200d7212 */ /* 0x000fe200078ec0ff */
[----:B------:R-:W-:Y:S02]  /*13d0*/  IMAD.MOV R15, RZ, RZ, -R15 ;  /* 0x000000ffff0f7224 */ /* 0x000fe400078e0a0f */
[----:B------:R-:W-:Y:S01]  /*13e0*/  IMAD.MOV R8, RZ, RZ, -R6 ;  /* 0x000000ffff087224 */ /* 0x000fe200078e0a06 */
[----:B------:R-:W-:Y:S01]  /*13f0*/  LOP3.LUT R7, R20, R7, RZ, 0xc0, !PT ;  /* 0x0000000714077212 */ /* 0x000fe200078ec0ff */
[----:B------:R-:W-:Y:S02]  /*1400*/  IMAD R13, R12, R6, R13 ;  /* 0x000000060c0d7224 */ /* 0x000fe400078e020d */
[----:B------:R-:W-:Y:S02]  /*1410*/  @P1 IMAD R2, R19, R15, R14 ;  /* 0x0000000f13021224 */ /* 0x000fe400078e020e */
[----:B0-----:R-:W-:-:S02]  /*1420*/  IMAD R6, R8, R29, R22 ;  /* 0x0000001d08067224 */ /* 0x001fc400078e0216 */
[----:B------:R-:W-:Y:S02]  /*1430*/  IMAD R2, R13, R30, R2 ;  /* 0x0000001e0d027224 */ /* 0x000fe400078e0202 */
[----:B------:R-:W-:Y:S02]  /*1440*/  IMAD R19, R6, R25, R7 ;  /* 0x0000001906137224 */ /* 0x000fe400078e0207 */
[----:B------:R-:W-:-:S03]  /*1450*/  IMAD.MOV.U32 R8, RZ, RZ, 0x1 ;  /* 0x00000001ff087424 */ /* 0x000fc600078e00ff */
[----:B------:R-:W-:Y:S02]  /*1460*/  SEL R22, R19, R2, !P1 ;  /* 0x0000000213167207 */ /* 0x000fe40004800000 */
[----:B------:R-:W-:Y:S01]  /*1470*/  SEL R19, R2, R19, !P1 ;  /* 0x0000001302137207 */ /* 0x000fe20004800000 */
[----:B------:R-:W-:-:S07]  /*1480*/  IMAD.MOV.U32 R2, RZ, RZ, R31 ;  /* 0x000000ffff027224 */ /* 0x000fce00078e001f */
.L_x_11:
[----:B------:R-:W-:Y:S05]  /*1490*/  @!P2 BRA `(.L_x_14) ;  /* 0x000000300000a947 */ /* 0x000fea0003800000 */
[----:B------:R-:W-:-:S13]  /*14a0*/  ISETP.GT.U32.AND P0, PT, R33, 0x1, PT ;  /* 0x000000012100780c */ /* 0x000fda0003f04070 */
[----:B------:R-:W-:Y:S05]  /*14b0*/  @P0 EXIT ;  /* 0x000000000000094d */ /* 0x000fea0003800000 */
.L_x_15:
[----:B------:R-:W-:-:S08]  /*14c0*/  NOP ;  /* 0x0000000000007918 */ /* 0x000fd00000000000 */
[----:B------:R-:W1:Y:S02]  /*14d0*/  USETMAXREG.TRY_ALLOC.CTAPOOL UP0, 0xe8 ;  /* 0x000000e8000079c8 */ /* 0x000e640008000600 */
[----:B-1----:R-:W-:-:S13]  /*14e0*/  PLOP3.LUT P0, PT, PT, PT, UP0, 0x80, 0x0 ;  /* 0x000000000000781c */ /* 0x002fda0003f0f008 */
[----:B------:R-:W-:Y:S05]  /*14f0*/  @!P0 BRA `(.L_x_15) ;  /* 0xfffffffc00f08947 */ /* 0x000fea000383ffff */
[----:B------:R-:W-:-:S13]  /*1500*/  LOP3.LUT P0, RZ, R8, 0xff, RZ, 0xc0, !PT ;  /* 0x000000ff08ff7812 */ /* 0x000fda000780c0ff */
[----:B------:R-:W-:Y:S05]  /*1510*/  @!P0 EXIT ;  /* 0x000000000000894d */ /* 0x000fea0003800000 */
[----:B------:R-:W1:Y:S01]  /*1520*/  S2UR UR4, SR_CgaCtaId ;  /* 0x00000000000479c3 */ /* 0x000e620000008800 */
[----:B------:R-:W-:Y:S01]  /*1530*/  VIADD R6, R5, 0xffffffff ;  /* 0xffffffff05067836 */ /* 0x000fe20000000000 */
[----:B------:R-:W-:Y:S01]  /*1540*/  SHF.R.S32.HI R0, RZ, 0x1f, R3 ;  /* 0x0000001fff007819 */ /* 0x000fe20000011403 */
[----:B------:R-:W-:Y:S01]  /*1550*/  UMOV UR41, 0x400 ;  /* 0x0000040000297882 */ /* 0x000fe20000000000 */
[----:B------:R-:W-:Y:S02]  /*1560*/  UISETP.LT.AND UP0, UPT, UR40, 0x1, UPT ;  /* 0x000000012800788c */ /* 0x000fe4000bf01270 */
[----:B------:R-:W-:Y:S01]  /*1570*/  R2UR UR42, R6 ;  /* 0x00000000062a72ca */ /* 0x000fe200000e0000 */
[----:B------:R-:W-:Y:S01]  /*1580*/  ULDC UR6, c[0x0][0x284] ;  /* 0x0000a10000067ab9 */ /* 0x000fe20000000800 */
[CC--:B------:R-:W-:Y:S01]  /*1590*/  LEA.HI R4, R0.reuse, R3.reuse, RZ, 0x2 ;  /* 0x0000000300047211 */ /* 0x0c0fe200078f10ff */
[----:B------:R-:W-:Y:S01]  /*15a0*/  USEL UR43, UR40, 0x1, UP0 ;  /* 0x00000001282b7887 */ /* 0x000fe20008000000 */
[----:B------:R-:W-:Y:S01]  /*15b0*/  LEA.HI R0, R0, R3, RZ, 0x5 ;  /* 0x0000000300007211 */ /* 0x000fe200078f28ff */
[----:B------:R-:W-:Y:S01]  /*15c0*/  USHF.L.U32 UR46, UR40, 0x1, URZ ;  /* 0x00000001282e7899 */ /* 0x000fe2000800063f */
[--C-:B------:R-:W-:Y:S01]  /*15d0*/  SHF.R.S32.HI R58, RZ, 0x2, R4.reuse ;  /* 0x00000002ff3a7819 */ /* 0x100fe20000011404 */
[----:B------:R-:W-:Y:S01]  /*15e0*/  UIADD3 UR43, -UR43, UR40, URZ ;  /* 0x000000282b2b7290 */ /* 0x000fe2000fffe13f */
[----:B------:R-:W-:-:S02]  /*15f0*/  SHF.R.S32.HI R5, RZ, 0x1f, R4 ;  /* 0x0000001fff057819 */ /* 0x000fc40000011404 */
[----:B------:R-:W-:Y:S02]  /*1600*/  LOP3.LUT R60, R4, 0xfffffffc, RZ, 0xc0, !PT ;  /* 0xfffffffc043c7812 */ /* 0x000fe400078ec0ff */
[----:B------:R-:W-:Y:S01]  /*1610*/  LEA.HI R5, R5, R58, RZ, 0x3 ;  /* 0x0000003a05057211 */ /* 0x000fe200078f18ff */
[----:B------:R-:W-:Y:S01]  /*1620*/  USHF.L.U32 UR42, UR42, 0x3, URZ ;  /* 0x000000032a2a7899 */ /* 0x000fe2000800063f */
[----:B------:R-:W-:Y:S01]  /*1630*/  ISETP.NE.AND P0, PT, R6, RZ, PT ;  /* 0x000000ff0600720c */ /* 0x000fe20003f05270 */
[----:B------:R-:W-:Y:S01]  /*1640*/  IMAD.IADD R60, R3, 0x1, -R60 ;  /* 0x00000001033c7824 */ /* 0x000fe200078e0a3c */
[----:B------:R-:W-:Y:S01]  /*1650*/  LOP3.LUT R5, R5, 0xfffffff8, RZ, 0xc0, !PT ;  /* 0xfffffff805057812 */ /* 0x000fe200078ec0ff */
[----:B-1----:R-:W-:Y:S02]  /*1660*/  ULEA UR41, UR4, UR41, 0x18 ;  /* 0x0000002904297291 */ /* 0x002fe4000f8ec03f */
[----:B------:R-:W-:Y:S01]  /*1670*/  IMAD.U32 R62, RZ, RZ, UR42 ;  /* 0x0000002aff3e7e24 */ /* 0x000fe2000f8e00ff */
[----:B------:R-:W-:Y:S01]  /*1680*/  SEL R67, RZ, 0x1, P0 ;  /* 0x00000001ff437807 */ /* 0x000fe20000000000 */
[----:B------:R-:W-:Y:S01]  /*1690*/  IMAD.IADD R58, R58, 0x1, -R5 ;  /* 0x000000013a3a7824 */ /* 0x000fe200078e0a05 */
[----:B------:R-:W-:Y:S01]  /*16a0*/  UIADD3 UR47, UR41, 0x1d0, URZ ;  /* 0x000001d0292f7890 */ /* 0x000fe2000fffe03f */
[----:B------:R-:W-:Y:S01]  /*16b0*/  SHF.R.S32.HI R5, RZ, 0x5, R0 ;  /* 0x00000005ff057819 */ /* 0x000fe20000011400 */
[----:B------:R-:W-:Y:S01]  /*16c0*/  UIADD3 UR4, UR41, 0x1c300, URZ ;  /* 0x0001c30029047890 */ /* 0x000fe2000fffe03f */
[C---:B------:R-:W-:Y:S01]  /*16d0*/  LOP3.LUT R64, R62.reuse, 0x8, RZ, 0xc0, !PT ;  /* 0x000000083e407812 */ /* 0x040fe200078ec0ff */
[----:B------:R-:W-:Y:S01]  /*16e0*/  UIADD3 UR5, UR41, 0x300, URZ ;  /* 0x0000030029057890 */ /* 0x000fe2000fffe03f */
[--C-:B------:R-:W-:Y:S01]  /*16f0*/  SHF.R.S32.HI R59, RZ, 0x1f, R58.reuse ;  /* 0x0000001fff3b7819 */ /* 0x100fe2000001143a */
[----:B------:R-:W-:Y:S01]  /*1700*/  USHF.R.U32.HI UR4, URZ, 0x4, UR4 ;  /* 0x000000043f047899 */ /* 0x000fe20008011604 */
[C-C-:B------:R-:W-:Y:S01]  /*1710*/  IMAD R65, R5.reuse, -0x10, -R58.reuse ;  /* 0xfffffff005417824 */ /* 0x140fe200078e0a3a */
[----:B------:R-:W-:Y:S01]  /*1720*/  USHF.R.U32.HI UR5, URZ, 0x4, UR5 ;  /* 0x000000043f057899 */ /* 0x000fe20008011605 */
[----:B------:R-:W-:Y:S01]  /*1730*/  IMAD.U32 R61, RZ, RZ, UR47 ;  /* 0x0000002fff3d7e24 */ /* 0x000fe2000f8e00ff */
[----:B------:R-:W-:Y:S01]  /*1740*/  ULOP3.LUT UR4, UR4, 0x3fff, URZ, 0xc0, !UPT ;  /* 0x00003fff04047892 */ /* 0x000fe2000f8ec03f */
[----:B------:R-:W-:Y:S01]  /*1750*/  IMAD.WIDE R58, R5, 0x10, R58 ;  /* 0x00000010053a7825 */ /* 0x000fe200078e023a */
[----:B------:R-:W-:Y:S01]  /*1760*/  ULOP3.LUT UR5, UR5, 0x3fff, URZ, 0xc0, !UPT ;  /* 0x00003fff05057892 */ /* 0x000fe2000f8ec03f */
[----:B------:R-:W-:Y:S01]  /*1770*/  LOP3.LUT R62, R62, 0x8, RZ, 0xc, !PT ;  /* 0x000000083e3e7812 */ /* 0x000fe200078e0cff */
[----:B------:R-:W-:Y:S01]  /*1780*/  ULOP3.LUT UR44, UR4, 0x10000, URZ, 0xfc, !UPT ;  /* 0x00010000042c7892 */ /* 0x000fe2000f8efc3f */
[----:B------:R-:W-:Y:S01]  /*1790*/  VIADD R63, R61, UR42 ;  /* 0x0000002a3d3f7c36 */ /* 0x000fe20008000000 */
[----:B------:R-:W-:Y:S01]  /*17a0*/  LOP3.LUT R64, R64, 0x18, RZ, 0x3c, !PT ;  /* 0x0000001840407812 */ /* 0x000fe200078e3cff */
[----:B------:R-:W-:Y:S01]  /*17b0*/  VIADD R65, R65, UR6 ;  /* 0x0000000641417c36 */ /* 0x000fe20008000000 */
[----:B------:R-:W-:-:S12]  /*17c0*/  ULOP3.LUT UR45, UR5, 0x10000, URZ, 0xfc, !UPT ;  /* 0x00010000052d7892 */ /* 0x000fd8000f8efc3f */
.L_x_103:
[----:B------:R-:W-:Y:S01]  /*17d0*/  SHF.L.U32 R0, R67, 0x1f, RZ ;  /* 0x0000001f43007819 */ /* 0x000fe200000006ff */
[----:B------:R-:W-:Y:S02]  /*17e0*/  ULDC UR4, c[0x0][0x28c] ;  /* 0x0000a30000047ab9 */ /* 0x000fe40000000800 */
[----:B------:R-:W-:Y:S01]  /*17f0*/  ISETP.LT.AND P1, PT, RZ, UR4, PT ;  /* 0x00000004ff007c0c */ /* 0x000fe2000bf21270 */
[----:B-1----:R-:W1:Y:S02]  /*1800*/  SYNCS.PHASECHK.TRANS64.TRYWAIT P0, [R61+UR42], R0 ;  /* 0x000000003d0075a7 */ /* 0x002e64000800016a */
[----:B-1-34-:R-:W-:Y:S10]  /*1810*/  @!P0 BRA `(.L_x_16) ;  /* 0x0000004800708947 */ /* 0x01aff40003800000 */
.L_x_149:
[----:B------:R-:W-:Y:S05]  /*1820*/  @P1 BRA `(.L_x_17) ;  /* 0x0000000000401947 */ /* 0x000fea0003800000 */
[----:B-1----:R-:W-:Y:S01]  /*1830*/  MOV R0, 0x0 ;  /* 0x0000000000007802 */ /* 0x002fe20000000f00 */
[----:B------:R-:W-:Y:S01]  /*1840*/  ULDC.64 UR4, c[0x4][0x68] ;  /* 0x01001a0000047ab9 */ /* 0x000fe20000000a00 */
[----:B------:R-:W-:Y:S01]  /*1850*/  ULDC.64 UR6, c[0x4][0x8] ;  /* 0x0100020000067ab9 */ /* 0x000fe20000000a00 */
[----:B------:R-:W-:Y:S01]  /*1860*/  IMAD.U32 R4, RZ, RZ, UR4 ;  /* 0x00000004ff047e24 */ /* 0x000fe2000f8e00ff */
[----:B------:R1:W2:Y:S01]  /*1870*/  LDC.64 R14, c[0x4][R0] ;  /* 0x01000000000e7b82 */ /* 0x0002a20000000a00 */
[----:B------:R-:W-:Y:S01]  /*1880*/  IMAD.U32 R5, RZ, RZ, UR5 ;  /* 0x00000005ff057e24 */ /* 0x000fe2000f8e00ff */
[----:B------:R-:W-:Y:S01]  /*1890*/  ULDC.64 UR4, c[0x4][0x70] ;  /* 0x01001c0000047ab9 */ /* 0x000fe20000000a00 */
[----:B------:R-:W-:Y:S02]  /*18a0*/  IMAD.U32 R10, RZ, RZ, UR6 ;  /* 0x00000006ff0a7e24 */ /* 0x000fe4000f8e00ff */
[----:B------:R-:W-:Y:S02]  /*18b0*/  IMAD.U32 R6, RZ, RZ, UR4 ;  /* 0x00000004ff067e24 */ /* 0x000fe4000f8e00ff */
[----:B------:R-:W-:-:S02]  /*18c0*/  IMAD.U32 R7, RZ, RZ, UR5 ;  /* 0x00000005ff077e24 */ /* 0x000fc4000f8e00ff */
[----:B------:R-:W-:Y:S02]  /*18d0*/  IMAD.U32 R11, RZ, RZ, UR7 ;  /* 0x00000007ff0b7e24 */ /* 0x000fe4000f8e00ff */
[----:B------:R-:W-:Y:S02]  /*18e0*/  IMAD.MOV.U32 R8, RZ, RZ, 0x1e1 ;  /* 0x000001e1ff087424 */ /* 0x000fe400078e00ff */
[----:B0-----:R-:W-:Y:S02]  /*18f0*/  IMAD.MOV.U32 R12, RZ, RZ, 0x1 ;  /* 0x00000001ff0c7424 */ /* 0x001fe400078e00ff */
[----:B-1----:R-:W-:-:S07]  /*1900*/  IMAD.MOV.U32 R13, RZ, RZ, RZ ;  /* 0x000000ffff0d7224 */ /* 0x002fce00078e00ff */
[----:B------:R-:W-:-:S07]  /*1910*/  LEPC R20, `(.L_x_17) ;  /* 0x000000001014794e */ /* 0x000fce0000000000 */
[----:B--2--5:R-:W-:Y:S05]  /*1920*/  CALL.ABS.NOINC R14 ;  /* 0x000000000e007343 */ /* 0x024fea0003c00000 */
.L_x_17:
[----:B-1----:R-:W-:-:S04]  /*1930*/  LOP3.LUT R0, R16, 0x1, RZ, 0xfc, !PT ;  /* 0x0000000110007812 */ /* 0x002fc800078efcff */
[----:B------:R-:W-:-:S13]  /*1940*/  ISETP.NE.AND P0, PT, R0, 0x3, PT ;  /* 0x000000030000780c */ /* 0x000fda0003f05270 */
[----:B------:R-:W-:Y:S05]  /*1950*/  @!P0 BRA `(.L_x_18) ;  /* 0x0000000000048947 */ /* 0x000fea0003800000 */
[----:B------:R-:W-:Y:S01]  /*1960*/  BPT.TRAP 0x1 ;  /* 0x000000040000795c */ /* 0x000fe20000300000 */
.L_x_18:
[----:B------:R-:W-:Y:S02]  /*1970*/  IMAD.U32 R3, RZ, RZ, UR39 ;  /* 0x00000027ff037e24 */ /* 0x000fe4000f8e00ff */
[----:B------:R-:W-:-:S03]  /*1980*/  IMAD.U32 R0, RZ, RZ, UR38 ;  /* 0x00000026ff007e24 */ /* 0x000fc6000f8e00ff */
[----:B------:R-:W-:Y:S02]  /*1990*/  LEA R3, R3, UR41, 0x3 ;  /* 0x0000002903037c11 */ /* 0x000fe4000f8e18ff */
[----:B------:R-:W-:-:S04]  /*19a0*/  SHF.L.U32 R0, R0, 0x1f, RZ ;  /* 0x0000001f00007819 */ /* 0x000fc800000006ff */
[----:B------:R1:W2:Y:S01]  /*19b0*/  SYNCS.PHASECHK.TRANS64.TRYWAIT P1, [R3+URZ], R0 ;  /* 0x00000000030075a7 */ /* 0x0002a2000802017f */
[----:B------:R-:W-:Y:S05]  /*19c0*/  @!P0 BRA `(.L_x_19) ;  /* 0x0000000000048947 */ /* 0x000fea0003800000 */
[----:B------:R-:W-:Y:S01]  /*19d0*/  BPT.TRAP 0x1 ;  /* 0x000000040000795c */ /* 0x000fe20000300000 */
.L_x_19:
[----:B--2---:R-:W-:Y:S05]  /*19e0*/  @P1 BRA `(.L_x_20) ;  /* 0x0000000000081947 */ /* 0x004fea0003800000 */
[----:B------:R-:W2:Y:S02]  /*19f0*/  SYNCS.PHASECHK.TRANS64.TRYWAIT P1, [R3+URZ], R0 ;  /* 0x00000000030075a7 */ /* 0x000ea4000802017f */
[----:B--2---:R-:W-:Y:S05]  /*1a00*/  @!P1 BRA `(.L_x_21) ;  /* 0x0000004800089947 */ /* 0x004fea0003800000 */
.L_x_20:
[----:B------:R-:W-:Y:S05]  /*1a10*/  WARPSYNC.ALL ;  /* 0x0000000000007948 */ /* 0x000fea0003800000 */
[----:B------:R-:W-:Y:S01]  /*1a20*/  ULEA UR4, UR39, UR45, 0x8 ;  /* 0x0000002d27047291 */ /* 0x000fe2000f8e403f */
[----:B------:R-:W-:Y:S01]  /*1a30*/  WARPGROUP.ARRIVE ;  /* 0x00000000000079c5 */ /* 0x000fe20000000000 */
[----:B------:R-:W-:Y:S01]  /*1a40*/  ULEA UR6, UR39, UR44, 0x8 ;  /* 0x0000002c27067291 */ /* 0x000fe2000f8e403f */
[----:B-12---:R-:W-:Y:S01]  /*1a50*/  IMAD.U32 R0, RZ, RZ, UR43 ;  /* 0x0000002bff007e24 */ /* 0x006fe2000f8e00ff */
[----:B------:R-:W-:Y:S01]  /*1a60*/  UMOV UR5, 0x80000020 ;  /* 0x8000002000057882 */ /* 0x000fe20000000000 */
[----:B------:R-:W-:-:S03]  /*1a70*/  UMOV UR7, 0x80000020 ;  /* 0x8000002000077882 */ /* 0x000fc60000000000 */
[----:B------:R-:W-:-:S03]  /*1a80*/  ISETP.GE.AND P1, PT, R0, 0x1, PT ;  /* 0x000000010000780c */ /* 0x000fc60003f26270 */
[----:B------:R-:W-:Y:S01]  /*1a90*/  IGMMA.64x64x32.S8.S8 R24, gdesc[UR4], RZ, !UPT, gsb0 ;  /* 0x01e00000041879f1 */ /* 0x000fe2000c0410ff */
[----:B------:R-:W-:Y:S02]  /*1aa0*/  UIADD3 UR4, UR4, 0x2, URZ ;  /* 0x0000000204047890 */ /* 0x000fe4000fffe03f */
[----:B------:R-:W-:Y:S01]  /*1ab0*/  UIADD3 UR6, UR6, 0x2, URZ ;  /* 0x0000000206067890 */ /* 0x000fe2000fffe03f */
[----:B------:R-:W-:Y:S01]  /*1ac0*/  UMOV UR5, 0x80000020 ;  /* 0x8000002000057882 */ /* 0x000fe20000000000 */
[----:B------:R-:W-:Y:S01]  /*1ad0*/  UMOV UR7, 0x80000020 ;  /* 0x8000002000077882 */ /* 0x000fe20000000000 */
[----:B------:R-:W-:Y:S02]  /*1ae0*/  WARPGROUP.DEPBAR.LE gsb0, 0x0 ;  /* 0x00008000000079c5 */ /* 0x000fe40000010000 */
[----:B------:R-:W-:-:S06]  /*1af0*/  WARPGROUP.ARRIVE ;  /* 0x00000000000079c5 */ /* 0x000fcc0000000000 */
[----:B------:R-:W-:Y:S03]  /*1b00*/  IGMMA.64x64x32.S8.S8 R24, gdesc[UR4], R24, gsb0 ;  /* 0x01e00000041879f1 */ /* 0x000fe60008041018 */
[----:B------:R-:W-:Y:S02]  /*1b10*/  WARPGROUP.DEPBAR.LE gsb0, 0x0 ;  /* 0x00008000000079c5 */ /* 0x000fe40000010000 */
[----:B------:R-:W-:Y:S05]  /*1b20*/  @!P1 BRA `(.L_x_22) ;  /* 0x0000000000d09947 */ /* 0x000fea0003800000 */
[----:B------:R-:W-:Y:S01]  /*1b30*/  UIADD3 UR4, UR39, 0x1, URZ ;  /* 0x0000000127047890 */ /* 0x000fe2000fffe03f */
[----:B------:R-:W-:Y:S01]  /*1b40*/  IMAD.U32 R0, RZ, RZ, UR43 ;  /* 0x0000002bff007e24 */ /* 0x000fe2000f8e00ff */
[----:B------:R-:W-:Y:S02]  /*1b50*/  UMOV UR9, UR39 ;  /* 0x0000002700097c82 */ /* 0x000fe40008000000 */
[----:B------:R-:W-:-:S04]  /*1b60*/  UISETP.NE.AND UP0, UPT, UR4, 0x1c, UPT ;  /* 0x0000001c0400788c */ /* 0x000fc8000bf05270 */
[----:B------:R-:W-:Y:S02]  /*1b70*/  USEL UR5, URZ, 0x1, UP0 ;  /* 0x000000013f057887 */ /* 0x000fe40008000000 */
[----:B------:R-:W-:Y:S02]  /*1b80*/  USEL UR8, UR4, URZ, UP0 ;  /* 0x0000003f04087287 */ /* 0x000fe40008000000 */
[----:B------:R-:W-:-:S06]  /*1b90*/  ULOP3.LUT UR5, UR38, UR5, URZ, 0x3c, !UPT ;  /* 0x0000000526057292 */ /* 0x000fcc000f8e3c3f */
[----:B------:R-:W-:-:S07]  /*1ba0*/  IMAD.U32 R5, RZ, RZ, UR5 ;  /* 0x00000005ff057e24 */ /* 0x000fce000f8e00ff */
.L_x_29:
[----:B-12---:R-:W-:Y:S05]  /*1bb0*/  @!P0 BRA `(.L_x_23) ;  /* 0x0000000000048947 */ /* 0x006fea0003800000 */
[----:B------:R-:W-:Y:S01]  /*1bc0*/  BPT.TRAP 0x1 ;  /* 0x000000040000795c */ /* 0x000fe20000300000 */
.L_x_23:
[----:B------:R-:W-:Y:S01]  /*1bd0*/  ULEA UR4, UR8, UR41, 0x3 ;  /* 0x0000002908047291 */ /* 0x000fe2000f8e183f */
[----:B------:R-:W-:-:S08]  /*1be0*/  SHF.L.U32 R3, R5, 0x1f, RZ ;  /* 0x0000001f05037819 */ /* 0x000fd000000006ff */
[----:B------:R1:W2:Y:S01]  /*1bf0*/  SYNCS.PHASECHK.TRANS64.TRYWAIT P1, [UR4], R3 ;  /* 0x00000003ff0075a7 */ /* 0x0002a20008020144 */
[----:B------:R-:W-:Y:S05]  /*1c00*/  @!P0 BRA `(.L_x_24) ;  /* 0x0000000000048947 */ /* 0x000fea0003800000 */
[----:B------:R-:W-:Y:S01]  /*1c10*/  BPT.TRAP 0x1 ;  /* 0x000000040000795c */ /* 0x000fe20000300000 */
.L_x_24:
[----:B--2---:R-:W-:Y:S05]  /*1c20*/  @P1 BRA `(.L_x_25) ;  /* 0x0000000000081947 */ /* 0x004fea0003800000 */
[----:B------:R-:W2:Y:S02]  /*1c30*/  SYNCS.PHASECHK.TRANS64.TRYWAIT P1, [UR4], R3 ;  /* 0x00000003ff0075a7 */ /* 0x000ea40008020144 */
[----:B--2---:R-:W-:Y:S05]  /*1c40*/  @!P1 BRA `(.L_x_26) ;  /* 0x00000044008c9947 */ /* 0x004fea0003800000 */
.L_x_25:
[----:B------:R-:W-:Y:S01]  /*1c50*/  ULEA UR4, UR8, UR45, 0x8 ;  /* 0x0000002d08047291 */ /* 0x000fe2000f8e403f */
[----:B------:R-:W-:Y:S01]  /*1c60*/  WARPGROUP.ARRIVE ;  /* 0x00000000000079c5 */ /* 0x000fe20000000000 */
[----:B------:R-:W-:Y:S01]  /*1c70*/  ULEA UR6, UR8, UR44, 0x8 ;  /* 0x0000002c08067291 */ /* 0x000fe2000f8e403f */
[----:B------:R-:W-:Y:S01]  /*1c80*/  UMOV UR5, 0x80000020 ;  /* 0x8000002000057882 */ /* 0x000fe20000000000 */
[----:B------:R-:W-:-:S07]  /*1c90*/  UMOV UR7, 0x80000020 ;  /* 0x8000002000077882 */ /* 0x000fce0000000000 */
[----:B------:R-:W-:Y:S01]  /*1ca0*/  IGMMA.64x64x32.S8.S8 R24, gdesc[UR4], R24, gsb0 ;  /* 0x01e00000041879f1 */ /* 0x000fe20008041018 */
        /* <DEDUP_REMOVED lines=9> */
[----:B------:R-:W-:Y:S01]  /*1d40*/  BPT.TRAP 0x1 ;  /* 0x000000040000795c */ /* 0x000fe20000300000 */
.L_x_27:
[----:B------:R-:W-:Y:S01]  /*1d50*/  ULEA UR4, UR9, UR41, 0x3 ;  /* 0x0000002909047291 */ /* 0x000fe2000f8e183f */
[----:B------:R-:W-:-:S03]  /*1d60*/  ISETP.GT.U32.AND P1, PT, R16, 0x1, PT ;  /* 0x000000011000780c */ /* 0x000fc60003f24070 */
[----:B------:R-:W-:-:S04]  /*1d70*/  UIADD3 UR4, UR4, 0xe0, URZ ;  /* 0x000000e004047890 */ /* 0x000fc8000fffe03f */
[----:B------:R-:W-:-:S09]  /*1d80*/  UPRMT UR4, URZ, 0x654, UR4 ;  /* 0x000006543f047896 */ /* 0x000fd20008000004 */
[----:B------:R-:W-:Y:S01]  /*1d90*/  SYNCS.ARRIVE.TRANS64.RED.A1T0 RZ, [UR4], RZ ;  /* 0x000000ffffff79a7 */ /* 0x000fe20008100404 */
[----:B------:R-:W-:Y:S05]  /*1da0*/  @P1 BRA `(.L_x_28) ;  /* 0x0000000000041947 */ /* 0x000fea0003800000 */
[----:B------:R-:W-:Y:S01]  /*1db0*/  BPT.TRAP 0x1 ;  /* 0x000000040000795c */ /* 0x000fe20000300000 */
.L_x_28:
[----:B------:R-:W-:Y:S01]  /*1dc0*/  UIADD3 UR8, UR8, 0x1, URZ ;  /* 0x0000000108087890 */ /* 0x000fe2000fffe03f */
[C---:B------:R-:W-:Y:S01]  /*1dd0*/  ISETP.GT.AND P1, PT, R0.reuse, 0x1, PT ;  /* 0x000000010000780c */ /* 0x040fe20003f24270 */
[----:B------:R-:W-:Y:S01]  /*1de0*/  UIADD3 UR9, UR9, 0x1, URZ ;  /* 0x0000000109097890 */ /* 0x000fe2000fffe03f */
[----:B------:R-:W-:Y:S01]  /*1df0*/  VIADD R0, R0, 0xffffffff ;  /* 0xffffffff00007836 */ /* 0x000fe20000000000 */
[----:B------:R-:W-:Y:S02]  /*1e00*/  UISETP.NE.AND UP0, UPT, UR8, 0x1c, UPT ;  /* 0x0000001c0800788c */ /* 0x000fe4000bf05270 */
[----:B------:R-:W-:Y:S02]  /*1e10*/  UISETP.NE.AND UP1, UPT, UR9, 0x1c, UPT ;  /* 0x0000001c0900788c */ /* 0x000fe4000bf25270 */
[----:B------:R-:W-:Y:S02]  /*1e20*/  USEL UR4, URZ, 0x1, UP0 ;  /* 0x000000013f047887 */ /* 0x000fe40008000000 */
[----:B------:R-:W-:-:S02]  /*1e30*/  USEL UR8, UR8, URZ, UP0 ;  /* 0x0000003f08087287 */ /* 0x000fc40008000000 */
[----:B------:R-:W-:Y:S02]  /*1e40*/  USEL UR9, UR9, URZ, UP1 ;  /* 0x0000003f09097287 */ /* 0x000fe40008800000 */
[----:B------:R-:W-:Y:S01]  /*1e50*/  LOP3.LUT R5, R5, UR4, RZ, 0x3c, !PT ;  /* 0x0000000405057c12 */ /* 0x000fe2000f8e3cff */
[----:B------:R-:W-:Y:S09]  /*1e60*/  @P1 BRA `(.L_x_29) ;  /* 0xfffffffc00501947 */ /* 0x000ff2000383ffff */
.L_x_22:
[----:B------:R-:W3:Y:S01]  /*1e70*/  LDC R0, c[0x0][0x28c] ;  /* 0x0000a300ff007b82 */ /* 0x000ee20000000800 */
[----:B------:R4:W-:Y:S01]  /*1e80*/  SYNCS.ARRIVE.TRANS64.A1T0 RZ, [R62+UR47], RZ ;  /* 0x000000ff3eff79a7 */ /* 0x0009e2000810002f */
[----:B---3--:R-:W-:-:S13]  /*1e90*/  ISETP.GE.AND P1, PT, R0, 0x1, PT ;  /* 0x000000010000780c */ /* 0x008fda0003f26270 */
[----:B----4-:R-:W-:Y:S05]  /*1ea0*/  @!P1 BRA `(.L_x_30) ;  /* 0x0000000000349947 */ /* 0x010fea0003800000 */
[----:B------:R-:W-:Y:S05]  /*1eb0*/  @!P0 BRA `(.L_x_31) ;  /* 0x0000000000048947 */ /* 0x000fea0003800000 */
[----:B------:R-:W-:Y:S01]  /*1ec0*/  BPT.TRAP 0x1 ;  /* 0x000000040000795c */ /* 0x000fe20000300000 */
.L_x_31:
[----:B------:R-:W-:Y:S01]  /*1ed0*/  UIADD3 UR6, UR43, UR39, URZ ;  /* 0x000000272b067290 */ /* 0x000fe2000fffe03f */
[----:B------:R-:W-:-:S03]  /*1ee0*/  ISETP.GT.U32.AND P0, PT, R16, 0x1, PT ;  /* 0x000000011000780c */ /* 0x000fc60003f04070 */
[----:B------:R-:W-:-:S04]  /*1ef0*/  USHF.R.U32.HI UR4, URZ, 0x2, UR6 ;  /* 0x000000023f047899 */ /* 0x000fc80008011606 */
[----:B------:R-:W-:-:S04]  /*1f00*/  UIMAD.WIDE.U32 UR4, UR4, 0x24924925, URZ ;  /* 0x24924925040478a5 */ /* 0x000fc8000f8e003f */
[----:B------:R-:W-:-:S04]  /*1f10*/  UIMAD UR4, UR5, -0x1c, UR6 ;  /* 0xffffffe4050478a4 */ /* 0x000fc8000f8e0206 */
[----:B------:R-:W-:-:S04]  /*1f20*/  ULEA UR4, UR4, UR41, 0x3 ;  /* 0x0000002904047291 */ /* 0x000fc8000f8e183f */
[----:B------:R-:W-:-:S04]  /*1f30*/  UIADD3 UR4, UR4, 0xe0, URZ ;  /* 0x000000e004047890 */ /* 0x000fc8000fffe03f */
[----:B------:R-:W-:-:S09]  /*1f40*/  UPRMT UR4, URZ, 0x654, UR4 ;  /* 0x000006543f047896 */ /* 0x000fd20008000004 */
[----:B------:R-:W-:Y:S01]  /*1f50*/  SYNCS.ARRIVE.TRANS64.RED.A1T0 RZ, [UR4], RZ ;  /* 0x000000ffffff79a7 */ /* 0x000fe20008100404 */
[----:B------:R-:W-:Y:S05]  /*1f60*/  @P0 BRA `(.L_x_30) ;  /* 0x0000000000040947 */ /* 0x000fea0003800000 */
[----:B------:R-:W-:Y:S01]  /*1f70*/  BPT.TRAP 0x1 ;  /* 0x000000040000795c */ /* 0x000fe20000300000 */
.L_x_30:
[----:B------:R-:W-:Y:S01]  /*1f80*/  SHF.L.U32 R0, R67, 0x1f, RZ ;  /* 0x0000001f43007819 */ /* 0x000fe200000006ff */
[----:B------:R-:W-:Y:S01]  /*1f90*/  UIADD3 UR39, UR46, UR39, URZ ;  /* 0x000000272e277290 */ /* 0x000fe2000fffe03f */
[----:B------:R-:W3:Y:S01]  /*1fa0*/  LDC R15, c[0x0][0x288] ;  /* 0x0000a200ff0f7b82 */ /* 0x000ee20000000800 */
[----:B------:R-:W-:Y:S01]  /*1fb0*/  UISETP.GE.U32.AND UP1, UPT, UR46, 0x1c, UPT ;  /* 0x0000001c2e00788c */ /* 0x000fe2000bf26070 */
[----:B------:R-:W-:Y:S01]  /*1fc0*/  IMAD.SHL.U32 R8, R60, 0x2, RZ ;  /* 0x000000023c087824 */ /* 0x000fe200078e00ff */
[----:B------:R-:W-:Y:S02]  /*1fd0*/  UISETP.GT.U32.AND UP0, UPT, UR39, 0x1b, UPT ;  /* 0x0000001b2700788c */ /* 0x000fe4000bf04070 */
[----:B------:R-:W-:Y:S02]  /*1fe0*/  USHF.R.U32.HI UR4, URZ, 0x2, UR39 ;  /* 0x000000023f047899 */ /* 0x000fe40008011627 */
[----:B------:R-:W-:Y:S01]  /*1ff0*/  UISETP.LT.U32.AND UP0, UPT, UR46, 0x1c, UP0 ;  /* 0x0000001c2e00788c */ /* 0x000fe20008701070 */
[----:B------:R-:W4:Y:S01]  /*2000*/  SYNCS.PHASECHK.TRANS64.TRYWAIT P0, [R61+UR42+0x10], R0 ;  /* 0x000010003d0075a7 */ /* 0x000f22000800016a */
[----:B------:R-:W-:Y:S01]  /*2010*/  UIMAD.WIDE.U32 UR4, UR4, 0x24924925, URZ ;  /* 0x24924925040478a5 */ /* 0x000fe2000f8e003f */
[----:B------:R-:W-:Y:S01]  /*2020*/  SHF.R.S32.HI R9, RZ, 0x1f, R8 ;  /* 0x0000001fff097819 */ /* 0x000fe20000011408 */
[----:B------:R-:W-:-:S02]  /*2030*/  USEL UR6, URZ, 0x1, !UP0 ;  /* 0x000000013f067887 */ /* 0x000fc4000c000000 */
[----:B------:R-:W-:Y:S02]  /*2040*/  UIMAD UR39, UR5, -0x1c, UR39 ;  /* 0xffffffe4052778a4 */ /* 0x000fe4000f8e0227 */
[----:B------:R-:W-:-:S04]  /*2050*/  ULOP3.LUT UR38, UR38, UR6, URZ, 0x3c, !UPT ;  /* 0x0000000626267292 */ /* 0x000fc8000f8e3c3f */
[----:B------:R-:W-:Y:S01]  /*2060*/  @UP1 ULOP3.LUT UR38, UR38, 0x1, UR5, 0x78, !UPT ;  /* 0x0000000126261892 */ /* 0x000fe2000f8e7805 */
[----:B---34-:R-:W-:Y:S11]  /*2070*/  @!P0 BRA `(.L_x_32) ;  /* 0x0000004000988947 */ /* 0x018ff60003800000 */
.L_x_150:
[----:B---3--:R-:W-:Y:S01]  /*2080*/  IMAD.SHL.U32 R0, R19, 0x40, RZ ;  /* 0x0000004013007824 */ /* 0x008fe200078e00ff */
[----:B------:R-:W-:Y:S01]  /*2090*/  ULDC UR6, c[0x0][0x284] ;  /* 0x0000a10000067ab9 */ /* 0x000fe20000000800 */
[----:B------:R-:W-:Y:S01]  /*20a0*/  IMAD.SHL.U32 R22, R22, 0x40, RZ ;  /* 0x0000004016167824 */ /* 0x000fe200078e00ff */
[----:B------:R-:W-:Y:S01]  /*20b0*/  SHF.R.S32.HI R69, RZ, 0x1f, R2 ;  /* 0x0000001fff457819 */ /* 0x000fe20000011402 */
[----:B------:R-:W-:Y:S01]  /*20c0*/  ULDC.64 UR4, c[0x0][0x5d0] ;  /* 0x0001740000047ab9 */ /* 0x000fe20000000a00 */
[----:B------:R-:W-:Y:S01]  /*20d0*/  ISETP.GE.AND P0, PT, R0, UR6, PT ;  /* 0x0000000600007c0c */ /* 0x000fe2000bf06270 */
[----:B--2---:R-:W-:Y:S01]  /*20e0*/  IMAD.WIDE.U32 R4, R2, UR4, R8 ;  /* 0x0000000402047c25 */ /* 0x004fe2000f8e0008 */
[----:B------:R-:W-:Y:S02]  /*20f0*/  SHF.R.S32.HI R68, RZ, 0x1f, R22 ;  /* 0x0000001fff447819 */ /* 0x000fe40000011416 */
[C---:B------:R-:W-:Y:S01]  /*2100*/  ISETP.GE.OR P0, PT, R22.reuse, R15, P0 ;  /* 0x0000000f1600720c */ /* 0x040fe20000706670 */
[----:B-1----:R-:W-:Y:S01]  /*2110*/  IMAD R3, R69, UR4, RZ ;  /* 0x0000000445037c24 */ /* 0x002fe2000f8e02ff */
[----:B------:R-:W-:-:S03]  /*2120*/  IADD3 R4, P1, R22, R4, RZ ;  /* 0x0000000416047210 */ /* 0x000fc60007f3e0ff */
[----:B------:R-:W-:-:S05]  /*2130*/  IMAD R3, R2, UR5, R3 ;  /* 0x0000000502037c24 */ /* 0x000fca000f8e0203 */
[----:B------:R-:W-:-:S03]  /*2140*/  IADD3.X R5, R68, R5, R3, P1, !PT ;  /* 0x0000000544057210 */ /* 0x000fc60000ffe403 */
[----:B------:R-:W-:Y:S05]  /*2150*/  @P0 BRA `(.L_x_33) ;  /* 0x0000001c00200947 */ /* 0x000fea0003800000 */
[----:B------:R-:W1:Y:S01]  /*2160*/  LDC.64 R10, c[0x0][0x5c8] ;  /* 0x00017200ff0a7b82 */ /* 0x000e620000000a00 */
[----:B0-----:R-:W-:Y:S01]  /*2170*/  IMAD.WIDE R12, R19, 0x40, R58 ;  /* 0x00000040130c7825 */ /* 0x001fe200078e023a */
[----:B------:R-:W-:Y:S01]  /*2180*/  ULDC.64 UR4, c[0x0][0x5c0] ;  /* 0x0001700000047ab9 */ /* 0x000fe20000000a00 */
[----:B------:R-:W-:Y:S02]  /*2190*/  BSSY B0, `(.L_x_33) ;  /* 0x00001c4000007945 */ /* 0x000fe40003800000 */
[----:B------:R-:W-:Y:S02]  /*21a0*/  IMAD.IADD R70, R65, 0x1, -R0 ;  /* 0x0000000141467824 */ /* 0x000fe400078e0a00 */
[-C--:B-1----:R-:W-:Y:S02]  /*21b0*/  IMAD R3, R13, R10.reuse, RZ ;  /* 0x0000000a0d037224 */ /* 0x082fe400078e02ff */
[----:B------:R-:W-:-:S04]  /*21c0*/  IMAD.WIDE.U32 R4, R12, R10, R4 ;  /* 0x0000000a0c047225 */ /* 0x000fc800078e0004 */
[----:B------:R-:W-:Y:S01]  /*21d0*/  IMAD R3, R12, R11, R3 ;  /* 0x0000000b0c037224 */ /* 0x000fe200078e0203 */
[----:B------:R-:W-:-:S03]  /*21e0*/  IADD3 R6, P0, R4, UR4, RZ ;  /* 0x0000000404067c10 */ /* 0x000fc6000ff1e0ff */
[----:B------:R-:W-:Y:S01]  /*21f0*/  IMAD.IADD R3, R5, 0x1, R3 ;  /* 0x0000000105037824 */ /* 0x000fe200078e0203 */
[----:B------:R-:W-:-:S04]  /*2200*/  LEA R4, P1, R10, R6, 0x3 ;  /* 0x000000060a047211 */ /* 0x000fc800078218ff */
[----:B------:R-:W-:Y:S01]  /*2210*/  IADD3.X R7, R3, UR5, RZ, P0, !PT ;  /* 0x0000000503077c10 */ /* 0x000fe200087fe4ff */
[----:B------:R-:W-:Y:S01]  /*2220*/  IMAD R3, R60, -0x2, R15 ;  /* 0xfffffffe3c037824 */ /* 0x000fe200078e020f */
[----:B-----5:R-:W-:Y:S02]  /*2230*/  ISETP.NE.AND P0, PT, R57, RZ, PT ;  /* 0x000000ff3900720c */ /* 0x020fe40003f05270 */
[----:B------:R-:W-:Y:S01]  /*2240*/  LEA.HI.X R5, R10, R7, R11, 0x3, P1 ;  /* 0x000000070a057211 */ /* 0x000fe200008f1c0b */
[----:B------:R-:W-:-:S10]  /*2250*/  IMAD.IADD R71, R3, 0x1, -R22 ;  /* 0x0000000103477824 */ /* 0x000fd400078e0a16 */
[----:B------:R-:W-:Y:S05]  /*2260*/  @!P0 BRA `(.L_x_34) ;  /* 0x0000001400188947 */ /* 0x000fea0003800000 */
[----:B------:R-:W0:Y:S01]  /*2270*/  LDC.64 R14, c[0x0][0x5b0] ;  /* 0x00016c00ff0e7b82 */ /* 0x000e220000000a00 */
[----:B------:R-:W-:Y:S01]  /*2280*/  ULDC.64 UR4, c[0x0][0x5b8] ;  /* 0x00016e0000047ab9 */ /* 0x000fe20000000a00 */
[----:B------:R-:W-:Y:S01]  /*2290*/  ISETP.GE.AND P3, PT, R71, 0x1, PT ;  /* 0x000000014700780c */ /* 0x000fe20003f66270 */
[----:B------:R-:W-:Y:S01]  /*22a0*/  IMAD.WIDE.U32 R8, R2, UR4, R8 ;  /* 0x0000000402087c25 */ /* 0x000fe2000f8e0008 */
[----:B------:R-:W-:Y:S02]  /*22b0*/  BSSY B1, `(.L_x_35) ;  /* 0x000000e000017945 */ /* 0x000fe40003800000 */
[----:B------:R-:W-:Y:S01]  /*22c0*/  ISETP.LT.OR P1, PT, R70, 0x1, !P3 ;  /* 0x000000014600780c */ /* 0x000fe20005f21670 */
[----:B------:R-:W-:Y:S01]  /*22d0*/  IMAD R3, R69, UR4, RZ ;  /* 0x0000000445037c24 */ /* 0x000fe2000f8e02ff */
[----:B------:R-:W1:Y:S01]  /*22e0*/  LDC.64 R20, c[0x0][0x5a8] ;  /* 0x00016a00ff147b82 */ /* 0x000e620000000a00 */
[----:B------:R-:W-:Y:S02]  /*22f0*/  IADD3 R10, P0, R22, R8, RZ ;  /* 0x00000008160a7210 */ /* 0x000fe40007f1e0ff */
[----:B------:R-:W-:-:S05]  /*2300*/  IMAD R3, R2, UR5, R3 ;  /* 0x0000000502037c24 */ /* 0x000fca000f8e0203 */
[----:B------:R-:W-:Y:S01]  /*2310*/  IADD3.X R11, R68, R9, R3, P0, !PT ;  /* 0x00000009440b7210 */ /* 0x000fe200007fe403 */
[-C--:B0-----:R-:W-:Y:S02]  /*2320*/  IMAD R0, R13, R14.reuse, RZ ;  /* 0x0000000e0d007224 */ /* 0x081fe400078e02ff */
[----:B------:R-:W-:-:S04]  /*2330*/  IMAD.WIDE.U32 R2, R12, R14, R10 ;  /* 0x0000000e0c027225 */ /* 0x000fc800078e000a */
[----:B------:R-:W-:Y:S01]  /*2340*/  IMAD R19, R12, R15, R0 ;  /* 0x0000000f0c137224 */ /* 0x000fe200078e0200 */
[----:B-1----:R-:W-:-:S04]  /*2350*/  IADD3 R2, P0, R2, R20, RZ ;  /* 0x0000001402027210 */ /* 0x002fc80007f1e0ff */
[----:B------:R-:W-:Y:S01]  /*2360*/  IADD3.X R3, R21, R3, R19, P0, !PT ;  /* 0x0000000315037210 */ /* 0x000fe200007fe413 */
[----:B------:R-:W-:Y:S08]  /*2370*/  @P1 BRA `(.L_x_36) ;  /* 0x0000000000041947 */ /* 0x000ff00003800000 */
[----:B------:R0:W5:Y:S02]  /*2380*/  LDG.E.U8 R66, desc[UR36][R2.64] ;  /* 0x0000002402427981 */ /* 0x000164000c1e1100 */
.L_x_36:
[----:B------:R-:W-:Y:S05]  /*2390*/  BSYNC B1 ;  /* 0x0000000000017941 */ /* 0x000fea0003800000 */
.L_x_35:
[----:B-----5:R-:W-:Y:S01]  /*23a0*/  LOP3.LUT R0, R66, 0xffff, RZ, 0xc0, !PT ;  /* 0x0000ffff42007812 */ /* 0x020fe200078ec0ff */
[C---:B------:R-:W-:Y:S01]  /*23b0*/  IMAD.SHL.U32 R8, R14.reuse, 0x8, RZ ;  /* 0x000000080e087824 */ /* 0x040fe200078e00ff */
[----:B------:R-:W-:Y:S01]  /*23c0*/  SHF.L.U64.HI R9, R14, 0x3, R15 ;  /* 0x000000030e097819 */ /* 0x000fe2000001020f */
[----:B------:R-:W-:Y:S01]  /*23d0*/  BSSY B1, `(.L_x_37) ;  /* 0x000000e000017945 */ /* 0x000fe20003800000 */
[----:B------:R-:W-:Y:S02]  /*23e0*/  PRMT R0, R0, 0x8880, RZ ;  /* 0x0000888000007816 */ /* 0x000fe400000000ff */
[----:B------:R-:W-:Y:S01]  /*23f0*/  ISETP.GE.AND P2, PT, R71, 0x2, PT ;  /* 0x000000024700780c */ /* 0x000fe20003f46270 */
[----:B------:R-:W-:-:S03]  /*2400*/  IMAD.WIDE.U32 R8, R12, R14, R8 ;  /* 0x0000000e0c087225 */ /* 0x000fc600078e0008 */
[----:B------:R-:W-:Y:S01]  /*2410*/  ISETP.LT.OR P0, PT, R70, 0x1, !P2 ;  /* 0x000000014600780c */ /* 0x000fe20005701670 */
[----:B------:R-:W-:Y:S01]  /*2420*/  IMAD R13, R0, R57, RZ ;  /* 0x00000039000d7224 */ /* 0x000fe200078e02ff */
[----:B------:R-:W-:Y:S01]  /*2430*/  IADD3 R8, P4, P5, R10, R20, R8 ;  /* 0x000000140a087210 */ /* 0x000fe20007d9e008 */
[----:B------:R-:W-:Y:S02]  /*2440*/  IMAD.IADD R12, R19, 0x1, R9 ;  /* 0x00000001130c7824 */ /* 0x000fe400078e0209 */
[----:B------:R-:W-:-:S05]  /*2450*/  @!P1 IMAD R15, R24, R56, R13 ;  /* 0x00000038180f9224 */ /* 0x000fca00078e020d */
[----:B------:R1:W-:Y:S03]  /*2460*/  @!P1 STG.E.U8 desc[UR36][R6.64], R15 ;  /* 0x0000000f06009986 */ /* 0x0003e6000c101124 */
[----:B------:R-:W-:Y:S05]  /*2470*/  @P0 BRA `(.L_x_38) ;  /* 0x00000000000c0947 */ /* 0x000fea0003800000 */
[----:B------:R-:W2:Y:S02]  /*2480*/  LDG.E.U8 R66, desc[UR36][R2.64+0x1] ;  /* 0x0000012402427981 */ /* 0x000ea4000c1e1100 */
[----:B--2---:R-:W-:-:S05]  /*2490*/  PRMT R0, R66, 0x8880, RZ ;  /* 0x0000888042007816 */ /* 0x004fca00000000ff */
[----:B------:R-:W-:-:S07]  /*24a0*/  IMAD R13, R0, R57, RZ ;  /* 0x00000039000d7224 */ /* 0x000fce00078e02ff */
.L_x_38:
[----:B------:R-:W-:Y:S05]  /*24b0*/  BSYNC B1 ;  /* 0x0000000000017941 */ /* 0x000fea0003800000 */
.L_x_37:
[C---:B------:R-:W-:Y:S01]  /*24c0*/  ISETP.LT.OR P3, PT, R70.reuse, 0x9, !P3 ;  /* 0x000000094600780c */ /* 0x040fe20005f61670 */
[----:B------:R-:W-:Y:S01]  /*24d0*/  @!P0 IMAD R25, R25, R56, R13 ;  /* 0x0000003819198224 */ /* 0x000fe200078e020d */
[----:B------:R-:W-:Y:S01]  /*24e0*/  ISETP.GE.AND P1, PT, R71, 0x9, PT ;  /* 0x000000094700780c */ /* 0x000fe20003f26270 */
[----:B------:R-:W-:Y:S01]  /*24f0*/  BSSY B1, `(.L_x_39) ;  /* 0x000000b000017945 */ /* 0x000fe20003800000 */
[----:B------:R-:W-:Y:S02]  /*2500*/  IADD3.X R9, R11, R21, R12, P4, P5 ;  /* 0x000000150b097210 */ /* 0x000fe400027ea40c */
[----:B------:R2:W-:Y:S01]  /*2510*/  @!P0 STG.E.U8 desc[UR36][R6.64+0x1], R25 ;  /* 0x0000011906008986 */ /* 0x0005e2000c101124 */
[----:B------:R-:W-:Y:S02]  /*2520*/  ISETP.GE.AND P0, PT, R71, 0xa, PT ;  /* 0x0000000a4700780c */ /* 0x000fe40003f06270 */
[C---:B------:R-:W-:Y:S02]  /*2530*/  ISETP.LT.OR P2, PT, R70.reuse, 0x9, !P2 ;  /* 0x000000094600780c */ /* 0x040fe40005741670 */
[----:B------:R-:W-:-:S02]  /*2540*/  ISETP.LT.OR P5, PT, R70, 0x1, !P1 ;  /* 0x000000014600780c */ /* 0x000fc40004fa1670 */
[----:B------:R-:W-:Y:S01]  /*2550*/  ISETP.LT.OR P4, PT, R70, 0x1, !P0 ;  /* 0x000000014600780c */ /* 0x000fe20004781670 */
[----:B------:R-:W-:-:S12]  /*2560*/  @P3 BRA `(.L_x_40) ;  /* 0x00000000000c3947 */ /* 0x000fd80003800000 */
[----:B------:R-:W3:Y:S02]  /*2570*/  LDG.E.U8 R66, desc[UR36][R8.64] ;  /* 0x0000002408427981 */ /* 0x000ee4000c1e1100 */
[----:B---3--:R-:W-:-:S05]  /*2580*/  PRMT R0, R66, 0x8880, RZ ;  /* 0x0000888042007816 */ /* 0x008fca00000000ff */
[----:B------:R-:W-:-:S07]  /*2590*/  IMAD R13, R0, R57, RZ ;  /* 0x00000039000d7224 */ /* 0x000fce00078e02ff */
.L_x_40:
[----:B------:R-:W-:Y:S05]  /*25a0*/  BSYNC B1 ;  /* 0x0000000000017941 */ /* 0x000fea0003800000 */
.L_x_39:
[----:B------:R-:W-:Y:S01]  /*25b0*/  @!P3 IMAD R11, R26, R56, R13 ;  /* 0x000000381a0bb224 */ /* 0x000fe200078e020d */
[----:B------:R-:W-:Y:S04]  /*25c0*/  BSSY B1, `(.L_x_41) ;  /* 0x0000006000017945 */ /* 0x000fe80003800000 */
[----:B------:R3:W-:Y:S01]  /*25d0*/  @!P3 STG.E.U8 desc[UR36][R4.64], R11 ;  /* 0x0000000b0400b986 */ /* 0x0007e2000c101124 */
[----:B------:R-:W-:Y:S05]  /*25e0*/  @P2 BRA `(.L_x_42) ;  /* 0x00000000000c2947 */ /* 0x000fea0003800000 */
[----:B------:R-:W4:Y:S02]  /*25f0*/  LDG.E.U8 R66, desc[UR36][R8.64+0x1] ;  /* 0x0000012408427981 */ /* 0x000f24000c1e1100 */
[----:B----4-:R-:W-:-:S05]  /*2600*/  PRMT R0, R66, 0x8880, RZ ;  /* 0x0000888042007816 */ /* 0x010fca00000000ff */
[----:B------:R-:W-:-:S07]  /*2610*/  IMAD R13, R0, R57, RZ ;  /* 0x00000039000d7224 */ /* 0x000fce00078e02ff */
.L_x_42:
[----:B------:R-:W-:Y:S05]  /*2620*/  BSYNC B1 ;  /* 0x0000000000017941 */ /* 0x000fea0003800000 */
.L_x_41:
[----:B------:R-:W-:Y:S01]  /*2630*/  @!P2 IMAD R27, R27, R56, R13 ;  /* 0x000000381b1ba224 */ /* 0x000fe200078e020d */
[----:B------:R-:W-:Y:S04]  /*2640*/  BSSY B1, `(.L_x_43) ;  /* 0x0000006000017945 */ /* 0x000fe80003800000 */
[----:B------:R4:W-:Y:S01]  /*2650*/  @!P2 STG.E.U8 desc[UR36][R4.64+0x1], R27 ;  /* 0x0000011b0400a986 */ /* 0x0009e2000c101124 */
[----:B------:R-:W-:Y:S05]  /*2660*/  @P5 BRA `(.L_x_44) ;  /* 0x00000000000c5947 */ /* 0x000fea0003800000 */
[----:B------:R-:W5:Y:S02]  /*2670*/  LDG.E.U8 R66, desc[UR36][R2.64+0x8] ;  /* 0x0000082402427981 */ /* 0x000f64000c1e1100 */
[----:B-----5:R-:W-:-:S05]  /*2680*/  PRMT R0, R66, 0x8880, RZ ;  /* 0x0000888042007816 */ /* 0x020fca00000000ff */
[----:B------:R-:W-:-:S07]  /*2690*/  IMAD R13, R0, R57, RZ ;  /* 0x00000039000d7224 */ /* 0x000fce00078e02ff */
.L_x_44:
[----:B------:R-:W-:Y:S05]  /*26a0*/  BSYNC B1 ;  /* 0x0000000000017941 */ /* 0x000fea0003800000 */
.L_x_43:
[----:B---3--:R-:W-:Y:S01]  /*26b0*/  @!P5 IMAD R11, R28, R56, R13 ;  /* 0x000000381c0bd224 */ /* 0x008fe200078e020d */
[----:B------:R-:W-:Y:S04]  /*26c0*/  BSSY B1, `(.L_x_45) ;  /* 0x0000006000017945 */ /* 0x000fe80003800000 */
[----:B------:R3:W-:Y:S01]  /*26d0*/  @!P5 STG.E.U8 desc[UR36][R6.64+0x8], R11 ;  /* 0x0000080b0600d986 */ /* 0x0007e2000c101124 */
[----:B------:R-:W-:Y:S05]  /*26e0*/  @P4 BRA `(.L_x_46) ;  /* 0x00000000000c4947 */ /* 0x000fea0003800000 */
[----:B------:R-:W5:Y:S02]  /*26f0*/  LDG.E.U8 R66, desc[UR36][R2.64+0x9] ;  /* 0x0000092402427981 */ /* 0x000f64000c1e1100 */
[----:B-----5:R-:W-:-:S05]  /*2700*/  PRMT R0, R66, 0x8880, RZ ;  /* 0x0000888042007816 */ /* 0x020fca00000000ff */
[----:B------:R-:W-:-:S07]  /*2710*/  IMAD R13, R0, R57, RZ ;  /* 0x00000039000d7224 */ /* 0x000fce00078e02ff */
.L_x_46:
[----:B------:R-:W-:Y:S05]  /*2720*/  BSYNC B1 ;  /* 0x0000000000017941 */ /* 0x000fea0003800000 */
.L_x_45:
[C---:B------:R-:W-:Y:S01]  /*2730*/  ISETP.LT.OR P1, PT, R70.reuse, 0x9, !P1 ;  /* 0x000000094600780c */ /* 0x040fe20004f21670 */
[----:B------:R-:W-:Y:S01]  /*2740*/  @!P4 IMAD R29, R29, R56, R13 ;  /* 0x000000381d1dc224 */ /* 0x000fe200078e020d */
[C---:B------:R-:W-:Y:S01]  /*2750*/  ISETP.GE.AND P3, PT, R71.reuse, 0x11, PT ;  /* 0x000000114700780c */ /* 0x040fe20003f66270 */
[----:B------:R-:W-:Y:S01]  /*2760*/  BSSY B1, `(.L_x_47) ;  /* 0x000000a000017945 */ /* 0x000fe20003800000 */
[----:B------:R-:W-:Y:S02]  /*2770*/  ISETP.GE.AND P2, PT, R71, 0x12, PT ;  /* 0x000000124700780c */ /* 0x000fe40003f46270 */
[----:B------:R0:W-:Y:S01]  /*2780*/  @!P4 STG.E.U8 desc[UR36][R6.64+0x9], R29 ;  /* 0x0000091d0600c986 */ /* 0x0001e2000c101124 */
[C---:B------:R-:W-:Y:S02]  /*2790*/  ISETP.LT.OR P0, PT, R70.reuse, 0x9, !P0 ;  /* 0x000000094600780c */ /* 0x040fe40004701670 */
[C---:B------:R-:W-:Y:S02]  /*27a0*/  ISETP.LT.OR P5, PT, R70.reuse, 0x1, !P3 ;  /* 0x000000014600780c */ /* 0x040fe40005fa1670 */
[----:B------:R-:W-:-:S02]  /*27b0*/  ISETP.LT.OR P4, PT, R70, 0x1, !P2 ;  /* 0x000000014600780c */ /* 0x000fc40005781670 */
[----:B------:R-:W-:Y:S11]  /*27c0*/  @P1 BRA `(.L_x_48) ;  /* 0x00000000000c1947 */ /* 0x000ff60003800000 */
[----:B------:R-:W5:Y:S02]  /*27d0*/  LDG.E.U8 R66, desc[UR36][R8.64+0x8] ;  /* 0x0000082408427981 */ /* 0x000f64000c1e1100 */
[----:B-----5:R-:W-:-:S05]  /*27e0*/  PRMT R0, R66, 0x8880, RZ ;  /* 0x0000888042007816 */ /* 0x020fca00000000ff */
[----:B------:R-:W-:-:S07]  /*27f0*/  IMAD R13, R0, R57, RZ ;  /* 0x00000039000d7224 */ /* 0x000fce00078e02ff */
.L_x_48:
[----:B------:R-:W-:Y:S05]  /*2800*/  BSYNC B1 ;  /* 0x0000000000017941 */ /* 0x000fea0003800000 */
.L_x_47:
[----:B---3--:R-:W-:Y:S01]  /*2810*/  @!P1 IMAD R11, R30, R56, R13 ;  /* 0x000000381e0b9224 */ /* 0x008fe200078e020d */
[----:B------:R-:W-:Y:S04]  /*2820*/  BSSY B1, `(.L_x_49) ;  /* 0x0000006000017945 */ /* 0x000fe80003800000 */
[----:B------:R3:W-:Y:S01]  /*2830*/  @!P1 STG.E.U8 desc[UR36][R4.64+0x8], R11 ;  /* 0x0000080b04009986 */ /* 0x0007e2000c101124 */
[----:B------:R-:W-:Y:S05]  /*2840*/  @P0 BRA `(.L_x_50) ;  /* 0x00000000000c0947 */ /* 0x000fea0003800000 */
[----:B------:R-:W5:Y:S02]  /*2850*/  LDG.E.U8 R66, desc[UR36][R8.64+0x9] ;  /* 0x0000092408427981 */ /* 0x000f64000c1e1100 */
[----:B-----5:R-:W-:-:S05]  /*2860*/  PRMT R0, R66, 0x8880, RZ ;  /* 0x0000888042007816 */ /* 0x020fca00000000ff */
[----:B------:R-:W-:-:S07]  /*2870*/  IMAD R13, R0, R57, RZ ;  /* 0x00000039000d7224 */ /* 0x000fce00078e02ff */
.L_x_50:
[----:B------:R-:W-:Y:S05]  /*2880*/  BSYNC B1 ;  /* 0x0000000000017941 */ /* 0x000fea0003800000 */
.L_x_49:
[----:B------:R-:W-:Y:S01]  /*2890*/  @!P0 IMAD R31, R31, R56, R13 ;  /* 0x000000381f1f8224 */ /* 0x000fe200078e020d */
[----:B------:R-:W-:Y:S04]  /*28a0*/  BSSY B1, `(.L_x_51) ;  /* 0x0000006000017945 */ /* 0x000fe80003800000 */
[----:B------:R0:W-:Y:S01]  /*28b0*/  @!P0 STG.E.U8 desc[UR36][R4.64+0x9], R31 ;  /* 0x0000091f04008986 */ /* 0x0001e2000c101124 */
[----:B------:R-:W-:Y:S05]  /*28c0*/  @P5 BRA `(.L_x_52) ;  /* 0x00000000000c5947 */ /* 0x000fea0003800000 */
[----:B------:R-:W5:Y:S02]  /*28d0*/  LDG.E.U8 R66, desc[UR36][R2.64+0x10] ;  /* 0x0000102402427981 */ /* 0x000f64000c1e1100 */
[----:B-----5:R-:W-:-:S05]  /*28e0*/  PRMT R0, R66, 0x8880, RZ ;  /* 0x0000888042007816 */ /* 0x020fca00000000ff */
[----:B------:R-:W-:-:S07]  /*28f0*/  IMAD R13, R0, R57, RZ ;  /* 0x00000039000d7224 */ /* 0x000fce00078e02ff */
.L_x_52:
[----:B------:R-:W-:Y:S05]  /*2900*/  BSYNC B1 ;  /* 0x0000000000017941 */ /* 0x000fea0003800000 */
.L_x_51:
[----:B---3--:R-:W-:Y:S01]  /*2910*/  @!P5 IMAD R11, R32, R56, R13 ;  /* 0x00000038200bd224 */ /* 0x008fe200078e020d */
[----:B------:R-:W-:Y:S04]  /*2920*/  BSSY B1, `(.L_x_53) ;  /* 0x0000006000017945 */ /* 0x000fe80003800000 */
[----:B------:R3:W-:Y:S01]  /*2930*/  @!P5 STG.E.U8 desc[UR36][R6.64+0x10], R11 ;  /* 0x0000100b0600d986 */ /* 0x0007e2000c101124 */
[----:B------:R-:W-:Y:S05]  /*2940*/  @P4 BRA `(.L_x_54) ;  /* 0x00000000000c4947 */ /* 0x000fea0003800000 */
[----:B------:R-:W5:Y:S02]  /*2950*/  LDG.E.U8 R66, desc[UR36][R2.64+0x11] ;  /* 0x0000112402427981 */ /* 0x000f64000c1e1100 */
[----:B-----5:R-:W-:-:S05]  /*2960*/  PRMT R0, R66, 0x8880, RZ ;  /* 0x0000888042007816 */ /* 0x020fca00000000ff */
[----:B------:R-:W-:-:S07]  /*2970*/  IMAD R13, R0, R57, RZ ;  /* 0x00000039000d7224 */ /* 0x000fce00078e02ff */
.L_x_54:
[----:B------:R-:W-:Y:S05]  /*2980*/  BSYNC B1 ;  /* 0x0000000000017941 */ /* 0x000fea0003800000 */
.L_x_53:
        /* <DEDUP_REMOVED lines=13> */
.L_x_56:
[----:B------:R-:W-:Y:S05]  /*2a60*/  BSYNC B1 ;  /* 0x0000000000017941 */ /* 0x000fea0003800000 */
.L_x_55:
[----:B---3--:R-:W-:Y:S01]  /*2a70*/  @!P3 IMAD R11, R34, R56, R13 ;  /* 0x00000038220bb224 */ /* 0x008fe200078e020d */
[----:B------:R-:W-:Y:S04]  /*2a80*/  BSSY B1, `(.L_x_57) ;  /* 0x0000006000017945 */ /* 0x000fe80003800000 */
[----:B------:R3:W-:Y:S01]  /*2a90*/  @!P3 STG.E.U8 desc[UR36][R4.64+0x10], R11 ;  /* 0x0000100b0400b986 */ /* 0x0007e2000c101124 */
[----:B------:R-:W-:Y:S05]  /*2aa0*/  @P2 BRA `(.L_x_58) ;  /* 0x00000000000c2947 */ /* 0x000fea0003800000 */
[----:B------:R-:W5:Y:S02]  /*2ab0*/  LDG.E.U8 R66, desc[UR36][R8.64+0x11] ;  /* 0x0000112408427981 */ /* 0x000f64000c1e1100 */
[----:B-----5:R-:W-:-:S05]  /*2ac0*/  PRMT R0, R66, 0x8880, RZ ;  /* 0x0000888042007816 */ /* 0x020fca00000000ff */
[----:B------:R-:W-:-:S07]  /*2ad0*/  IMAD R13, R0, R57, RZ ;  /* 0x00000039000d7224 */ /* 0x000fce00078e02ff */
.L_x_58:
[----:B------:R-:W-:Y:S05]  /*2ae0*/  BSYNC B1 ;  /* 0x0000000000017941 */ /* 0x000fea0003800000 */
.L_x_57:
[----:B------:R-:W-:Y:S01]  /*2af0*/  @!P2 IMAD R35, R35, R56, R13 ;  /* 0x000000382323a224 */ /* 0x000fe200078e020d */
[----:B------:R-:W-:Y:S04]  /*2b00*/  BSSY B1, `(.L_x_59) ;  /* 0x0000006000017945 */ /* 0x000fe80003800000 */
[----:B------:R0:W-:Y:S01]  /*2b10*/  @!P2 STG.E.U8 desc[UR36][R4.64+0x11], R35 ;  /* 0x000011230400a986 */ /* 0x0001e2000c101124 */
[----:B------:R-:W-:Y:S05]  /*2b20*/  @P5 BRA `(.L_x_60) ;  /* 0x00000000000c5947 */ /* 0x000fea0003800000 */
[----:B------:R-:W5:Y:S02]  /*2b30*/  LDG.E.U8 R66, desc[UR36][R2.64+0x18] ;  /* 0x0000182402427981 */ /* 0x000f64000c1e1100 */
[----:B-----5:R-:W-:-:S05]  /*2b40*/  PRMT R0, R66, 0x8880, RZ ;  /* 0x0000888042007816 */ /* 0x020fca00000000ff */
[----:B------:R-:W-:-:S07]  /*2b50*/  IMAD R13, R0, R57, RZ ;  /* 0x00000039000d7224 */ /* 0x000fce00078e02ff */
.L_x_60:
[----:B------:R-:W-:Y:S05]  /*2b60*/  BSYNC B1 ;  /* 0x0000000000017941 */ /* 0x000fea0003800000 */
.L_x_59:
[----:B---3--:R-:W-:Y:S01]  /*2b70*/  @!P5 IMAD R11, R36, R56, R13 ;  /* 0x00000038240bd224 */ /* 0x008fe200078e020d */
[----:B------:R-:W-:Y:S04]  /*2b80*/  BSSY B1, `(.L_x_61) ;  /* 0x0000006000017945 */ /* 0x000fe80003800000 */
[----:B------:R3:W-:Y:S01]  /*2b90*/  @!P5 STG.E.U8 desc[UR36][R6.64+0x18], R11 ;  /* 0x0000180b0600d986 */ /* 0x0007e2000c101124 */
[----:B------:R-:W-:Y:S05]  /*2ba0*/  @P4 BRA `(.L_x_62) ;  /* 0x00000000000c4947 */ /* 0x000fea0003800000 */
[----:B------:R-:W5:Y:S02]  /*2bb0*/  LDG.E.U8 R66, desc[UR36][R2.64+0x19] ;  /* 0x0000192402427981 */ /* 0x000f64000c1e1100 */
[----:B-----5:R-:W-:-:S05]  /*2bc0*/  PRMT R0, R66, 0x8880, RZ ;  /* 0x0000888042007816 */ /* 0x020fca00000000ff */
[----:B------:R-:W-:-:S07]  /*2bd0*/  IMAD R13, R0, R57, RZ ;  /* 0x00000039000d7224 */ /* 0x000fce00078e02ff */
.L_x_62:
[----:B------:R-:W-:Y:S05]  /*2be0*/  BSYNC B1 ;  /* 0x0000000000017941 */ /* 0x000fea0003800000 */
.L_x_61:
        /* <DEDUP_REMOVED lines=13> */
.L_x_64:
[----:B------:R-:W-:Y:S05]  /*2cc0*/  BSYNC B1 ;  /* 0x0000000000017941 */ /* 0x000fea0003800000 */
.L_x_63:
[----:B---3--:R-:W-:Y:S01]  /*2cd0*/  @!P1 IMAD R11, R38, R56, R13 ;  /* 0x00000038260b9224 */ /* 0x008fe200078e020d */
[----:B------:R-:W-:Y:S04]  /*2ce0*/  BSSY B1, `(.L_x_65) ;  /* 0x0000006000017945 */ /* 0x000fe80003800000 */
[----:B------:R3:W-:Y:S01]  /*2cf0*/  @!P1 STG.E.U8 desc[UR36][R4.64+0x18], R11 ;  /* 0x0000180b04009986 */ /* 0x0007e2000c101124 */
[----:B------:R-:W-:Y:S05]  /*2d00*/  @P4 BRA `(.L_x_66) ;  /* 0x00000000000c4947 */ /* 0x000fea0003800000 */
[----:B------:R-:W5:Y:S02]  /*2d10*/  LDG.E.U8 R66, desc[UR36][R8.64+0x19] ;  /* 0x0000192408427981 */ /* 0x000f64000c1e1100 */
[----:B-----5:R-:W-:-:S05]  /*2d20*/  PRMT R0, R66, 0x8880, RZ ;  /* 0x0000888042007816 */ /* 0x020fca00000000ff */
[----:B------:R-:W-:-:S07]  /*2d30*/  IMAD R13, R0, R57, RZ ;  /* 0x00000039000d7224 */ /* 0x000fce00078e02ff */
.L_x_66:
[----:B------:R-:W-:Y:S05]  /*2d40*/  BSYNC B1 ;  /* 0x0000000000017941 */ /* 0x000fea0003800000 */
.L_x_65:
[----:B------:R-:W-:Y:S01]  /*2d50*/  @!P4 IMAD R39, R39, R56, R13 ;  /* 0x000000382727c224 */ /* 0x000fe200078e020d */
[----:B------:R-:W-:Y:S04]  /*2d60*/  BSSY B1, `(.L_x_67) ;  /* 0x0000006000017945 */ /* 0x000fe80003800000 */
[----:B------:R0:W-:Y:S01]  /*2d70*/  @!P4 STG.E.U8 desc[UR36][R4.64+0x19], R39 ;  /* 0x000019270400c986 */ /* 0x0001e2000c101124 */
[----:B------:R-:W-:Y:S05]  /*2d80*/  @P5 BRA `(.L_x_68) ;  /* 0x00000000000c5947 */ /* 0x000fea0003800000 */
[----:B------:R-:W5:Y:S02]  /*2d90*/  LDG.E.U8 R66, desc[UR36][R2.64+0x20] ;  /* 0x0000202402427981 */ /* 0x000f64000c1e1100 */
[----:B-----5:R-:W-:-:S05]  /*2da0*/  PRMT R0, R66, 0x8880, RZ ;  /* 0x0000888042007816 */ /* 0x020fca00000000ff */
[----:B------:R-:W-:-:S07]  /*2db0*/  IMAD R13, R0, R57, RZ ;  /* 0x00000039000d7224 */ /* 0x000fce00078e02ff */
.L_x_68:
[----:B------:R-:W-:Y:S05]  /*2dc0*/  BSYNC B1 ;  /* 0x0000000000017941 */ /* 0x000fea0003800000 */
.L_x_67:
[----:B---3--:R-:W-:Y:S01]  /*2dd0*/  @!P5 IMAD R11, R40, R56, R13 ;  /* 0x00000038280bd224 */ /* 0x008fe200078e020d */
[----:B------:R-:W-:Y:S04]  /*2de0*/  BSSY B1, `(.L_x_69) ;  /* 0x0000006000017945 */ /* 0x000fe80003800000 */
[----:B------:R3:W-:Y:S01]  /*2df0*/  @!P5 STG.E.U8 desc[UR36][R6.64+0x20], R11 ;  /* 0x0000200b0600d986 */ /* 0x0007e2000c101124 */
[----:B------:R-:W-:Y:S05]  /*2e00*/  @P0 BRA `(.L_x_70) ;  /* 0x00000000000c0947 */ /* 0x000fea0003800000 */
[----:B------:R-:W5:Y:S02]  /*2e10*/  LDG.E.U8 R66, desc[UR36][R2.64+0x21] ;  /* 0x0000212402427981 */ /* 0x000f64000c1e1100 */
[----:B-----5:R-:W-:-:S05]  /*2e20*/  PRMT R0, R66, 0x8880, RZ ;  /* 0x0000888042007816 */ /* 0x020fca00000000ff */
[----:B------:R-:W-:-:S07]  /*2e30*/  IMAD R13, R0, R57, RZ ;  /* 0x00000039000d7224 */ /* 0x000fce00078e02ff */
.L_x_70:
[----:B------:R-:W-:Y:S05]  /*2e40*/  BSYNC B1 ;  /* 0x0000000000017941 */ /* 0x000fea0003800000 */
.L_x_69:
        /* <DEDUP_REMOVED lines=13> */
.L_x_72:
[----:B------:R-:W-:Y:S05]  /*2f20*/  BSYNC B1 ;  /* 0x0000000000017941 */ /* 0x000fea0003800000 */
.L_x_71:
[----:B---3--:R-:W-:Y:S01]  /*2f30*/  @!P3 IMAD R11, R42, R56, R13 ;  /* 0x000000382a0bb224 */ /* 0x008fe200078e020d */
[----:B------:R-:W-:Y:S04]  /*2f40*/  BSSY B1, `(.L_x_73) ;  /* 0x0000006000017945 */ /* 0x000fe80003800000 */
[----:B------:R3:W-:Y:S01]  /*2f50*/  @!P3 STG.E.U8 desc[UR36][R4.64+0x20], R11 ;  /* 0x0000200b0400b986 */ /* 0x0007e2000c101124 */
[----:B------:R-:W-:Y:S05]  /*2f60*/  @P2 BRA `(.L_x_74) ;  /* 0x00000000000c2947 */ /* 0x000fea0003800000 */
[----:B------:R-:W5:Y:S02]  /*2f70*/  LDG.E.U8 R66, desc[UR36][R8.64+0x21] ;  /* 0x0000212408427981 */ /* 0x000f64000c1e1100 */
[----:B-----5:R-:W-:-:S05]  /*2f80*/  PRMT R0, R66, 0x8880, RZ ;  /* 0x0000888042007816 */ /* 0x020fca00000000ff */
[----:B------:R-:W-:-:S07]  /*2f90*/  IMAD R13, R0, R57, RZ ;  /* 0x00000039000d7224 */ /* 0x000fce00078e02ff */
.L_x_74:
[----:B------:R-:W-:Y:S05]  /*2fa0*/  BSYNC B1 ;  /* 0x0000000000017941 */ /* 0x000fea0003800000 */
.L_x_73:
[----:B------:R-:W-:Y:S01]  /*2fb0*/  @!P2 IMAD R43, R43, R56, R13 ;  /* 0x000000382b2ba224 */ /* 0x000fe200078e020d */
[----:B------:R-:W-:Y:S04]  /*2fc0*/  BSSY B1, `(.L_x_75) ;  /* 0x0000006000017945 */ /* 0x000fe80003800000 */
[----:B------:R0:W-:Y:S01]  /*2fd0*/  @!P2 STG.E.U8 desc[UR36][R4.64+0x21], R43 ;  /* 0x0000212b0400a986 */ /* 0x0001e2000c101124 */
[----:B------:R-:W-:Y:S05]  /*2fe0*/  @P0 BRA `(.L_x_76) ;  /* 0x00000000000c0947 */ /* 0x000fea0003800000 */
[----:B------:R-:W5:Y:S02]  /*2ff0*/  LDG.E.U8 R66, desc[UR36][R2.64+0x28] ;  /* 0x0000282402427981 */ /* 0x000f64000c1e1100 */
[----:B-----5:R-:W-:-:S05]  /*3000*/  PRMT R0, R66, 0x8880, RZ ;  /* 0x0000888042007816 */ /* 0x020fca00000000ff */
[----:B------:R-:W-:-:S07]  /*3010*/  IMAD R13, R0, R57, RZ ;  /* 0x00000039000d7224 */ /* 0x000fce00078e02ff */
.L_x_76:
[----:B------:R-:W-:Y:S05]  /*3020*/  BSYNC B1 ;  /* 0x0000000000017941 */ /* 0x000fea0003800000 */
.L_x_75:
[----:B---3--:R-:W-:Y:S01]  /*3030*/  @!P0 IMAD R11, R44, R56, R13 ;  /* 0x000000382c0b8224 */ /* 0x008fe200078e020d */
[----:B------:R-:W-:Y:S04]  /*3040*/  BSSY B1, `(.L_x_77) ;  /* 0x0000006000017945 */ /* 0x000fe80003800000 */
[----:B------:R3:W-:Y:S01]  /*3050*/  @!P0 STG.E.U8 desc[UR36][R6.64+0x28], R11 ;  /* 0x0000280b06008986 */ /* 0x0007e2000c101124 */
[----:B------:R-:W-:Y:S05]  /*3060*/  @P5 BRA `(.L_x_78) ;  /* 0x00000000000c5947 */ /* 0x000fea0003800000 */
[----:B------:R-:W5:Y:S02]  /*3070*/  LDG.E.U8 R66, desc[UR36][R2.64+0x29] ;  /* 0x0000292402427981 */ /* 0x000f64000c1e1100 */
[----:B-----5:R-:W-:-:S05]  /*3080*/  PRMT R0, R66, 0x8880, RZ ;  /* 0x0000888042007816 */ /* 0x020fca00000000ff */
[----:B------:R-:W-:-:S07]  /*3090*/  IMAD R13, R0, R57, RZ ;  /* 0x00000039000d7224 */ /* 0x000fce00078e02ff */
.L_x_78:
[----:B------:R-:W-:Y:S05]  /*30a0*/  BSYNC B1 ;  /* 0x0000000000017941 */ /* 0x000fea0003800000 */
.L_x_77:
        /* <DEDUP_REMOVED lines=13> */
.L_x_80:
[----:B------:R-:W-:Y:S05]  /*3180*/  BSYNC B1 ;  /* 0x0000000000017941 */ /* 0x000fea0003800000 */
.L_x_79:
[----:B---3--:R-:W-:Y:S01]  /*3190*/  @!P4 IMAD R11, R46, R56, R13 ;  /* 0x000000382e0bc224 */ /* 0x008fe200078e020d */
[----:B------:R-:W-:Y:S04]  /*31a0*/  BSSY B1, `(.L_x_81) ;  /* 0x0000006000017945 */ /* 0x000fe80003800000 */
[----:B------:R3:W-:Y:S01]  /*31b0*/  @!P4 STG.E.U8 desc[UR36][R4.64+0x28], R11 ;  /* 0x0000280b0400c986 */ /* 0x0007e2000c101124 */
[----:B------:R-:W-:Y:S05]  /*31c0*/  @P1 BRA `(.L_x_82) ;  /* 0x00000000000c1947 */ /* 0x000fea0003800000 */
[----:B------:R-:W5:Y:S02]  /*31d0*/  LDG.E.U8 R66, desc[UR36][R8.64+0x29] ;  /* 0x0000292408427981 */ /* 0x000f64000c1e1100 */
[----:B-----5:R-:W-:-:S05]  /*31e0*/  PRMT R0, R66, 0x8880, RZ ;  /* 0x0000888042007816 */ /* 0x020fca00000000ff */
[----:B------:R-:W-:-:S07]  /*31f0*/  IMAD R13, R0, R57, RZ ;  /* 0x00000039000d7224 */ /* 0x000fce00078e02ff */
.L_x_82:
[----:B------:R-:W-:Y:S05]  /*3200*/  BSYNC B1 ;  /* 0x0000000000017941 */ /* 0x000fea0003800000 */
.L_x_81:
[----:B------:R-:W-:Y:S01]  /*3210*/  @!P1 IMAD R47, R47, R56, R13 ;  /* 0x000000382f2f9224 */ /* 0x000fe200078e020d */
[----:B------:R-:W-:Y:S04]  /*3220*/  BSSY B1, `(.L_x_83) ;  /* 0x0000006000017945 */ /* 0x000fe80003800000 */
[----:B------:R0:W-:Y:S01]  /*3230*/  @!P1 STG.E.U8 desc[UR36][R4.64+0x29], R47 ;  /* 0x0000292f04009986 */ /* 0x0001e2000c101124 */
[----:B------:R-:W-:Y:S05]  /*3240*/  @P3 BRA `(.L_x_84) ;  /* 0x00000000000c3947 */ /* 0x000fea0003800000 */
[----:B------:R-:W5:Y:S02]  /*3250*/  LDG.E.U8 R66, desc[UR36][R2.64+0x30] ;  /* 0x0000302402427981 */ /* 0x000f64000c1e1100 */
[----:B-----5:R-:W-:-:S05]  /*3260*/  PRMT R0, R66, 0x8880, RZ ;  /* 0x0000888042007816 */ /* 0x020fca00000000ff */
[----:B------:R-:W-:-:S07]  /*3270*/  IMAD R13, R0, R57, RZ ;  /* 0x00000039000d7224 */ /* 0x000fce00078e02ff */
.L_x_84:
[----:B------:R-:W-:Y:S05]  /*3280*/  BSYNC B1 ;  /* 0x0000000000017941 */ /* 0x000fea0003800000 */
.L_x_83:
[----:B---3--:R-:W-:Y:S01]  /*3290*/  @!P3 IMAD R11, R48, R56, R13 ;  /* 0x00000038300bb224 */ /* 0x008fe200078e020d */
[----:B------:R-:W-:Y:S04]  /*32a0*/  BSSY B1, `(.L_x_85) ;  /* 0x0000006000017945 */ /* 0x000fe80003800000 */
[----:B------:R3:W-:Y:S01]  /*32b0*/  @!P3 STG.E.U8 desc[UR36][R6.64+0x30], R11 ;  /* 0x0000300b0600b986 */ /* 0x0007e2000c101124 */
[----:B------:R-:W-:Y:S05]  /*32c0*/  @P5 BRA `(.L_x_86) ;  /* 0x00000000000c5947 */ /* 0x000fea0003800000 */
[----:B------:R-:W5:Y:S02]  /*32d0*/  LDG.E.U8 R66, desc[UR36][R2.64+0x31] ;  /* 0x0000312402427981 */ /* 0x000f64000c1e1100 */
[----:B-----5:R-:W-:-:S05]  /*32e0*/  PRMT R0, R66, 0x8880, RZ ;  /* 0x0000888042007816 */ /* 0x020fca00000000ff */
[----:B------:R-:W-:-:S07]  /*32f0*/  IMAD R13, R0, R57, RZ ;  /* 0x00000039000d7224 */ /* 0x000fce00078e02ff */
.L_x_86:
[----:B------:R-:W-:Y:S05]  /*3300*/  BSYNC B1 ;  /* 0x0000000000017941 */ /* 0x000fea0003800000 */
.L_x_85:
        /* <DEDUP_REMOVED lines=9> */
[----:B------:R-:W-:Y:S01]  /*33a0*/  ISETP.LT.OR P3, PT, R70, 0x9, !P3 ;  /* 0x000000094600780c */ /* 0x000fe20005f61670 */
[----:B------:R-:W-:-:S12]  /*33b0*/  @P2 BRA `(.L_x_88) ;  /* 0x00000000000c2947 */ /* 0x000fd80003800000 */
[----:B------:R-:W5:Y:S02]  /*33c0*/  LDG.E.U8 R66, desc[UR36][R8.64+0x30] ;  /* 0x0000302408427981 */ /* 0x000f64000c1e1100 */
[----:B-----5:R-:W-:-:S05]  /*33d0*/  PRMT R0, R66, 0x8880, RZ ;  /* 0x0000888042007816 */ /* 0x020fca00000000ff */
[----:B------:R-:W-:-:S07]  /*33e0*/  IMAD R13, R0, R57, RZ ;  /* 0x00000039000d7224 */ /* 0x000fce00078e02ff */
.L_x_88:
[----:B------:R-:W-:Y:S05]  /*33f0*/  BSYNC B1 ;  /* 0x0000000000017941 */ /* 0x000fea0003800000 */
.L_x_87:
[----:B---3--:R-:W-:Y:S01]  /*3400*/  @!P2 IMAD R11, R50, R56, R13 ;  /* 0x00000038320ba224 */ /* 0x008fe200078e020d */
[----:B------:R-:W-:Y:S04]  /*3410*/  BSSY B1, `(.L_x_89) ;  /* 0x0000006000017945 */ /* 0x000fe80003800000 */
[----:B------:R3:W-:Y:S01]  /*3420*/  @!P2 STG.E.U8 desc[UR36][R4.64+0x30], R11 ;  /* 0x0000300b0400a986 */ /* 0x0007e2000c101124 */
[----:B------:R-:W-:Y:S05]  /*3430*/  @P0 BRA `(.L_x_90) ;  /* 0x00000000000c0947 */ /* 0x000fea0003800000 */
[----:B------:R-:W5:Y:S02]  /*3440*/  LDG.E.U8 R66, desc[UR36][R8.64+0x31] ;  /* 0x0000312408427981 */ /* 0x000f64000c1e1100 */
[----:B-----5:R-:W-:-:S05]  /*3450*/  PRMT R0, R66, 0x8880, RZ ;  /* 0x0000888042007816 */ /* 0x020fca00000000ff */
[----:B------:R-:W-:-:S07]  /*3460*/  IMAD R13, R0, R57, RZ ;  /* 0x00000039000d7224 */ /* 0x000fce00078e02ff */
.L_x_90:
[----:B------:R-:W-:Y:S05]  /*3470*/  BSYNC B1 ;  /* 0x0000000000017941 */ /* 0x000fea0003800000 */
.L_x_89:
[----:B------:R-:W-:Y:S01]  /*3480*/  @!P0 IMAD R51, R51, R56, R13 ;  /* 0x0000003833338224 */ /* 0x000fe200078e020d */
[----:B------:R-:W-:Y:S04]  /*3490*/  BSSY B1, `(.L_x_91) ;  /* 0x0000006000017945 */ /* 0x000fe80003800000 */
[----:B------:R0:W-:Y:S01]  /*34a0*/  @!P0 STG.E.U8 desc[UR36][R4.64+0x31], R51 ;  /* 0x0000313304008986 */ /* 0x0001e2000c101124 */
[----:B------:R-:W-:Y:S05]  /*34b0*/  @P5 BRA `(.L_x_92) ;  /* 0x00000000000c5947 */ /* 0x000fea0003800000 */
[----:B------:R-:W5:Y:S02]  /*34c0*/  LDG.E.U8 R66, desc[UR36][R2.64+0x38] ;  /* 0x0000382402427981 */ /* 0x000f64000c1e1100 */
[----:B-----5:R-:W-:-:S05]  /*34d0*/  PRMT R0, R66, 0x8880, RZ ;  /* 0x0000888042007816 */ /* 0x020fca00000000ff */
[----:B------:R-:W-:-:S07]  /*34e0*/  IMAD R13, R0, R57, RZ ;  /* 0x00000039000d7224 */ /* 0x000fce00078e02ff */
.L_x_92:
[----:B------:R-:W-:Y:S05]  /*34f0*/  BSYNC B1 ;  /* 0x0000000000017941 */ /* 0x000fea0003800000 */
.L_x_91:
[----:B---3--:R-:W-:Y:S01]  /*3500*/  @!P5 IMAD R11, R52, R56, R13 ;  /* 0x00000038340bd224 */ /* 0x008fe200078e020d */
[----:B------:R-:W-:Y:S04]  /*3510*/  BSSY B1, `(.L_x_93) ;  /* 0x0000006000017945 */ /* 0x000fe80003800000 */
[----:B------:R3:W-:Y:S01]  /*3520*/  @!P5 STG.E.U8 desc[UR36][R6.64+0x38], R11 ;  /* 0x0000380b0600d986 */ /* 0x0007e2000c101124 */
[----:B------:R-:W-:Y:S05]  /*3530*/  @P4 BRA `(.L_x_94) ;  /* 0x00000000000c4947 */ /* 0x000fea0003800000 */
[----:B------:R-:W5:Y:S02]  /*3540*/  LDG.E.U8 R66, desc[UR36][R2.64+0x39] ;  /* 0x0000392402427981 */ /* 0x000f64000c1e1100 */
[----:B-----5:R-:W-:-:S05]  /*3550*/  PRMT R0, R66, 0x8880, RZ ;  /* 0x0000888042007816 */ /* 0x020fca00000000ff */
[----:B------:R-:W-:-:S07]  /*3560*/  IMAD R13, R0, R57, RZ ;  /* 0x00000039000d7224 */ /* 0x000fce00078e02ff */
.L_x_94:
[----:B------:R-:W-:Y:S05]  /*3570*/  BSYNC B1 ;  /* 0x0000000000017941 */ /* 0x000fea0003800000 */
.L_x_93:
[----:B------:R-:W-:Y:S01]  /*3580*/  @!P4 IMAD R53, R53, R56, R13 ;  /* 0x000000383535c224 */ /* 0x000fe200078e020d */
[----:B------:R-:W-:Y:S04]  /*3590*/  BSSY B1, `(.L_x_95) ;  /* 0x0000006000017945 */ /* 0x000fe80003800000 */
[----:B------:R0:W-:Y:S01]  /*35a0*/  @!P4 STG.E.U8 desc[UR36][R6.64+0x39], R53 ;  /* 0x000039350600c986 */ /* 0x0001e2000c101124 */
[----:B------:R-:W-:Y:S05]  /*35b0*/  @P3 BRA `(.L_x_96) ;  /* 0x00000000000c3947 */ /* 0x000fea0003800000 */
[----:B------:R-:W5:Y:S02]  /*35c0*/  LDG.E.U8 R66, desc[UR36][R8.64+0x38] ;  /* 0x0000382408427981 */ /* 0x000f64000c1e1100 */
[----:B-----5:R-:W-:-:S05]  /*35d0*/  PRMT R0, R66, 0x8880, RZ ;  /* 0x0000888042007816 */ /* 0x020fca00000000ff */
[----:B------:R-:W-:-:S07]  /*35e0*/  IMAD R13, R0, R57, RZ ;  /* 0x00000039000d7224 */ /* 0x000fce00078e02ff */
.L_x_96:
[----:B------:R-:W-:Y:S05]  /*35f0*/  BSYNC B1 ;  /* 0x0000000000017941 */ /* 0x000fea0003800000 */
.L_x_95:
[----:B0-----:R-:W-:Y:S01]  /*3600*/  @!P3 IMAD R3, R54, R56, R13 ;  /* 0x000000383603b224 */ /* 0x001fe200078e020d */
[----:B------:R-:W-:Y:S01]  /*3610*/  ISETP.LT.OR P1, PT, R70, 0x9, !P1 ;  /* 0x000000094600780c */ /* 0x000fe20004f21670 */
[----:B------:R-:W-:Y:S03]  /*3620*/  BSSY B1, `(.L_x_97) ;  /* 0x0000006000017945 */ /* 0x000fe60003800000 */
[----:B------:R0:W-:Y:S09]  /*3630*/  @!P3 STG.E.U8 desc[UR36][R4.64+0x38], R3 ;  /* 0x000038030400b986 */ /* 0x0001f2000c101124 */
[----:B------:R-:W-:Y:S05]  /*3640*/  @P1 BRA `(.L_x_98) ;  /* 0x00000000000c1947 */ /* 0x000fea0003800000 */
[----:B------:R-:W5:Y:S02]  /*3650*/  LDG.E.U8 R66, desc[UR36][R8.64+0x39] ;  /* 0x0000392408427981 */ /* 0x000f64000c1e1100 */
[----:B-----5:R-:W-:-:S05]  /*3660*/  PRMT R0, R66, 0x8880, RZ ;  /* 0x0000888042007816 */ /* 0x020fca00000000ff */
[----:B------:R-:W-:-:S07]  /*3670*/  IMAD R13, R0, R57, RZ ;  /* 0x00000039000d7224 */ /* 0x000fce00078e02ff */
.L_x_98:
[----:B------:R-:W-:Y:S05]  /*3680*/  BSYNC B1 ;  /* 0x0000000000017941 */ /* 0x000fea0003800000 */
.L_x_97:
[----:B------:R-:W-:Y:S01]  /*3690*/  IMAD R13, R55, R56, R13 ;  /* 0x00000038370d7224 */ /* 0x000fe200078e020d */
[----:B------:R-:W-:Y:S06]  /*36a0*/  @P1 BRA `(.L_x_99) ;  /* 0x0000000400c81947 */ /* 0x000fec0003800000 */
[----:B------:R0:W-:Y:S01]  /*36b0*/  STG.E.U8 desc[UR36][R4.64+0x39], R13 ;  /* 0x0000390d04007986 */ /* 0x0001e2000c101124 */
[----:B------:R-:W-:Y:S05]  /*36c0*/  BRA `(.L_x_99) ;  /* 0x0000000400c07947 */ /* 0x000fea0003800000 */
.L_x_34:
[C---:B------:R-:W-:Y:S02]  /*36d0*/  ISETP.GE.AND P1, PT, R71.reuse, 0x1, PT ;  /* 0x000000014700780c */ /* 0x040fe40003f26270 */
[----:B------:R-:W-:Y:S02]  /*36e0*/  ISETP.GE.AND P0, PT, R71, 0x2, PT ;  /* 0x000000024700780c */ /* 0x000fe40003f06270 */
[C---:B------:R-:W-:Y:S02]  /*36f0*/  ISETP.LT.OR P4, PT, R70.reuse, 0x1, !P1 ;  /* 0x000000014600780c */ /* 0x040fe40004f81670 */
[C---:B------:R-:W-:Y:S02]  /*3700*/  ISETP.LT.OR P5, PT, R70.reuse, 0x1, !P0 ;  /* 0x000000014600780c */ /* 0x040fe400047a1670 */
[C---:B------:R-:W-:Y:S02]  /*3710*/  ISETP.LT.OR P1, PT, R70.reuse, 0x9, !P1 ;  /* 0x000000094600780c */ /* 0x040fe40004f21670 */
[----:B------:R-:W-:-:S02]  /*3720*/  ISETP.LT.OR P0, PT, R70, 0x9, !P0 ;  /* 0x000000094600780c */ /* 0x000fc40004701670 */
[C---:B------:R-:W-:Y:S02]  /*3730*/  ISETP.GE.AND P3, PT, R71.reuse, 0x9, PT ;  /* 0x000000094700780c */ /* 0x040fe40003f66270 */
[----:B------:R-:W-:-:S03]  /*3740*/  ISETP.GE.AND P2, PT, R71, 0xa, PT ;  /* 0x0000000a4700780c */ /* 0x000fc60003f46270 */
[-C--:B------:R-:W-:Y:S02]  /*3750*/  @!P4 IMAD R3, R24, R56.reuse, RZ ;  /* 0x000000381803c224 */ /* 0x080fe400078e02ff */
[-C--:B------:R-:W-:Y:S02]  /*3760*/  @!P5 IMAD R25, R25, R56.reuse, RZ ;  /* 0x000000381919d224 */ /* 0x080fe400078e02ff */
[-C--:B------:R-:W-:Y:S01]  /*3770*/  @!P1 IMAD R9, R26, R56.reuse, RZ ;  /* 0x000000381a099224 */ /* 0x080fe200078e02ff */
[----:B------:R0:W-:Y:S01]  /*3780*/  @!P4 STG.E.U8 desc[UR36][R6.64], R3 ;  /* 0x000000030600c986 */ /* 0x0001e2000c101124 */
[C---:B------:R-:W-:Y:S01]  /*3790*/  ISETP.LT.OR P4, PT, R70.reuse, 0x1, !P3 ;  /* 0x000000014600780c */ /* 0x040fe20005f81670 */
[----:B------:R-:W-:Y:S02]  /*37a0*/  @!P0 IMAD R27, R27, R56, RZ ;  /* 0x000000381b1b8224 */ /* 0x000fe400078e02ff */
[----:B------:R-:W-:Y:S01]  /*37b0*/  @!P5 STG.E.U8 desc[UR36][R6.64+0x1], R25 ;  /* 0x000001190600d986 */ /* 0x000fe2000c101124 */
[----:B------:R-:W-:-:S02]  /*37c0*/  ISETP.LT.OR P5, PT, R70, 0x1, !P2 ;  /* 0x000000014600780c */ /* 0x000fc400057a1670 */
[C---:B------:R-:W-:Y:S01]  /*37d0*/  ISETP.LT.OR P2, PT, R70.reuse, 0x9, !P2 ;  /* 0x000000094600780c */ /* 0x040fe20005741670 */
[----:B------:R1:W-:Y:S01]  /*37e0*/  @!P1 STG.E.U8 desc[UR36][R4.64], R9 ;  /* 0x0000000904009986 */ /* 0x0003e2000c101124 */
[----:B------:R-:W-:Y:S02]  /*37f0*/  ISETP.LT.OR P1, PT, R70, 0x9, !P3 ;  /* 0x000000094600780c */ /* 0x000fe40005f21670 */
[C---:B------:R-:W-:Y:S01]  /*3800*/  ISETP.GE.AND P3, PT, R71.reuse, 0x11, PT ;  /* 0x000000114700780c */ /* 0x040fe20003f66270 */
[----:B------:R-:W-:Y:S01]  /*3810*/  @!P0 STG.E.U8 desc[UR36][R4.64+0x1], R27 ;  /* 0x0000011b04008986 */ /* 0x000fe2000c101124 */
[----:B------:R-:W-:Y:S01]  /*3820*/  ISETP.GE.AND P0, PT, R71, 0x12, PT ;  /* 0x000000124700780c */ /* 0x000fe20003f06270 */
[----:B------:R-:W-:-:S04]  /*3830*/  @!P4 IMAD R11, R28, R56, RZ ;  /* 0x000000381c0bc224 */ /* 0x000fc800078e02ff */
[-C--:B------:R-:W-:Y:S01]  /*3840*/  @!P5 IMAD R29, R29, R56.reuse, RZ ;  /* 0x000000381d1dd224 */ /* 0x080fe200078e02ff */
[----:B------:R-:W-:Y:S01]  /*3850*/  @!P4 STG.E.U8 desc[UR36][R6.64+0x8], R11 ;  /* 0x0000080b0600c986 */ /* 0x000fe2000c101124 */
[C---:B------:R-:W-:Y:S01]  /*3860*/  ISETP.LT.OR P4, PT, R70.reuse, 0x1, !P3 ;  /* 0x000000014600780c */ /* 0x040fe20005f81670 */
[-C--:B------:R-:W-:Y:S02]  /*3870*/  @!P2 IMAD R31, R31, R56.reuse, RZ ;  /* 0x000000381f1fa224 */ /* 0x080fe400078e02ff */
[----:B------:R-:W-:Y:S01]  /*3880*/  @!P5 STG.E.U8 desc[UR36][R6.64+0x9], R29 ;  /* 0x0000091d0600d986 */ /* 0x000fe2000c101124 */
[----:B------:R-:W-:Y:S01]  /*3890*/  ISETP.LT.OR P5, PT, R70, 0x1, !P0 ;  /* 0x000000014600780c */ /* 0x000fe200047a1670 */
[----:B0-----:R-:W-:Y:S01]  /*38a0*/  @!P1 IMAD R3, R30, R56, RZ ;  /* 0x000000381e039224 */ /* 0x001fe200078e02ff */
[----:B------:R-:W-:Y:S01]  /*38b0*/  ISETP.LT.OR P0, PT, R70, 0x9, !P0 ;  /* 0x000000094600780c */ /* 0x000fe20004701670 */
[----:B------:R-:W-:Y:S01]  /*38c0*/  @!P2 STG.E.U8 desc[UR36][R4.64+0x9], R31 ;  /* 0x0000091f0400a986 */ /* 0x000fe2000c101124 */
[----:B------:R-:W-:-:S03]  /*38d0*/  ISETP.GE.AND P2, PT, R71, 0x19, PT ;  /* 0x000000194700780c */ /* 0x000fc60003f46270 */
[----:B------:R0:W-:Y:S01]  /*38e0*/  @!P1 STG.E.U8 desc[UR36][R4.64+0x8], R3 ;  /* 0x0000080304009986 */ /* 0x0001e2000c101124 */
[----:B------:R-:W-:Y:S01]  /*38f0*/  ISETP.LT.OR P1, PT, R70, 0x9, !P3 ;  /* 0x000000094600780c */ /* 0x000fe20005f21670 */
[----:B-1----:R-:W-:Y:S01]  /*3900*/  @!P4 IMAD R9, R32, R56, RZ ;  /* 0x000000382009c224 */ /* 0x002fe200078e02ff */
[----:B------:R-:W-:-:S03]  /*3910*/  ISETP.GE.AND P3, PT, R71, 0x1a, PT ;  /* 0x0000001a4700780c */ /* 0x000fc60003f66270 */
[-C--:B------:R-:W-:Y:S01]  /*3920*/  @!P5 IMAD R33, R33, R56.reuse, RZ ;  /* 0x000000382121d224 */ /* 0x080fe200078e02ff */
[----:B------:R-:W-:Y:S01]  /*3930*/  @!P4 STG.E.U8 desc[UR36][R6.64+0x10], R9 ;  /* 0x000010090600c986 */ /* 0x000fe2000c101124 */
[C---:B------:R-:W-:Y:S01]  /*3940*/  ISETP.LT.OR P4, PT, R70.reuse, 0x1, !P3 ;  /* 0x000000014600780c */ /* 0x040fe20005f81670 */
[-C--:B------:R-:W-:Y:S01]  /*3950*/  @!P0 IMAD R35, R35, R56.reuse, RZ ;  /* 0x0000003823238224 */ /* 0x080fe200078e02ff */
[C---:B------:R-:W-:Y:S01]  /*3960*/  ISETP.LT.OR P3, PT, R70.reuse, 0x9, !P3 ;  /* 0x000000094600780c */ /* 0x040fe20005f61670 */
[----:B------:R-:W-:Y:S01]  /*3970*/  @!P5 STG.E.U8 desc[UR36][R6.64+0x11], R33 ;  /* 0x000011210600d986 */ /* 0x000fe2000c101124 */
[----:B------:R-:W-:Y:S02]  /*3980*/  ISETP.LT.OR P5, PT, R70, 0x1, !P2 ;  /* 0x000000014600780c */ /* 0x000fe400057a1670 */
[----:B0-----:R-:W-:Y:S01]  /*3990*/  @!P1 IMAD R3, R34, R56, RZ ;  /* 0x0000003822039224 */ /* 0x001fe200078e02ff */
[----:B------:R-:W-:Y:S01]  /*39a0*/  @!P0 STG.E.U8 desc[UR36][R4.64+0x11], R35 ;  /* 0x0000112304008986 */ /* 0x000fe2000c101124 */
[----:B------:R-:W-:-:S02]  /*39b0*/  ISETP.LT.OR P2, PT, R70, 0x9, !P2 ;  /* 0x000000094600780c */ /* 0x000fc40005741670 */
[C---:B------:R-:W-:Y:S01]  /*39c0*/  ISETP.GE.AND P0, PT, R71.reuse, 0x21, PT ;  /* 0x000000214700780c */ /* 0x040fe20003f06270 */
[----:B------:R0:W-:Y:S01]  /*39d0*/  @!P1 STG.E.U8 desc[UR36][R4.64+0x10], R3 ;  /* 0x0000100304009986 */ /* 0x0001e2000c101124 */
[----:B------:R-:W-:Y:S01]  /*39e0*/  ISETP.GE.AND P1, PT, R71, 0x22, PT ;  /* 0x000000224700780c */ /* 0x000fe20003f26270 */
[-C--:B------:R-:W-:Y:S02]  /*39f0*/  @!P4 IMAD R37, R37, R56.reuse, RZ ;  /* 0x000000382525c224 */ /* 0x080fe400078e02ff */
[-C--:B------:R-:W-:Y:S02]  /*3a00*/  @!P3 IMAD R39, R39, R56.reuse, RZ ;  /* 0x000000382727b224 */ /* 0x080fe400078e02ff */
[-C--:B------:R-:W-:Y:S01]  /*3a10*/  @!P5 IMAD R11, R36, R56.reuse, RZ ;  /* 0x00000038240bd224 */ /* 0x080fe200078e02ff */
[----:B------:R-:W-:Y:S01]  /*3a20*/  @!P4 STG.E.U8 desc[UR36][R6.64+0x19], R37 ;  /* 0x000019250600c986 */ /* 0x000fe2000c101124 */
[C---:B------:R-:W-:Y:S02]  /*3a30*/  ISETP.LT.OR P4, PT, R70.reuse, 0x1, !P0 ;  /* 0x000000014600780c */ /* 0x040fe40004781670 */
[C---:B------:R-:W-:Y:S01]  /*3a40*/  ISETP.LT.OR P0, PT, R70.reuse, 0x9, !P0 ;  /* 0x000000094600780c */ /* 0x040fe20004701670 */
[----:B------:R-:W-:Y:S01]  /*3a50*/  @!P5 STG.E.U8 desc[UR36][R6.64+0x18], R11 ;  /* 0x0000180b0600d986 */ /* 0x000fe2000c101124 */
[----:B------:R-:W-:Y:S01]  /*3a60*/  ISETP.LT.OR P5, PT, R70, 0x1, !P1 ;  /* 0x000000014600780c */ /* 0x000fe20004fa1670 */
[----:B0-----:R-:W-:Y:S01]  /*3a70*/  @!P2 IMAD R3, R38, R56, RZ ;  /* 0x000000382603a224 */ /* 0x001fe200078e02ff */
[----:B------:R-:W-:Y:S01]  /*3a80*/  ISETP.LT.OR P1, PT, R70, 0x9, !P1 ;  /* 0x000000094600780c */ /* 0x000fe20004f21670 */
[----:B------:R-:W-:Y:S01]  /*3a90*/  @!P3 STG.E.U8 desc[UR36][R4.64+0x19], R39 ;  /* 0x000019270400b986 */ /* 0x000fe2000c101124 */
[----:B------:R-:W-:-:S03]  /*3aa0*/  ISETP.GE.AND P3, PT, R71, 0x29, PT ;  /* 0x000000294700780c */ /* 0x000fc60003f66270 */
[----:B------:R0:W-:Y:S01]  /*3ab0*/  @!P2 STG.E.U8 desc[UR36][R4.64+0x18], R3 ;  /* 0x000018030400a986 */ /* 0x0001e2000c101124 */
[----:B------:R-:W-:Y:S01]  /*3ac0*/  ISETP.GE.AND P2, PT, R71, 0x2a, PT ;  /* 0x0000002a4700780c */ /* 0x000fe20003f46270 */
[----:B------:R-:W-:-:S04]  /*3ad0*/  @!P4 IMAD R9, R40, R56, RZ ;  /* 0x000000382809c224 */ /* 0x000fc800078e02ff */
[-C--:B------:R-:W-:Y:S01]  /*3ae0*/  @!P5 IMAD R41, R41, R56.reuse, RZ ;  /* 0x000000382929d224 */ /* 0x080fe200078e02ff */
[----:B------:R-:W-:Y:S01]  /*3af0*/  @!P4 STG.E.U8 desc[UR36][R6.64+0x20], R9 ;  /* 0x000020090600c986 */ /* 0x000fe2000c101124 */
[C---:B------:R-:W-:Y:S01]  /*3b00*/  ISETP.LT.OR P4, PT, R70.reuse, 0x1, !P3 ;  /* 0x000000014600780c */ /* 0x040fe20005f81670 */
[-C--:B------:R-:W-:Y:S01]  /*3b10*/  @!P1 IMAD R43, R43, R56.reuse, RZ ;  /* 0x000000382b2b9224 */ /* 0x080fe200078e02ff */
        /* <DEDUP_REMOVED lines=25> */
[----:B------:R1:W-:Y:S01]  /*3cb0*/  @!P4 STG.E.U8 desc[UR36][R6.64+0x30], R9 ;  /* 0x000030090600c986 */ /* 0x0003e2000c101124 */
[C---:B------:R-:W-:Y:S01]  /*3cc0*/  ISETP.LT.OR P4, PT, R70.reuse, 0x1, !P2 ;  /* 0x000000014600780c */ /* 0x040fe20005781670 */
[-C--:B------:R-:W-:Y:S01]  /*3cd0*/  @!P0 IMAD R51, R51, R56.reuse, RZ ;  /* 0x0000003833338224 */ /* 0x080fe200078e02ff */
[C---:B------:R-:W-:Y:S01]  /*3ce0*/  ISETP.LT.OR P2, PT, R70.reuse, 0x9, !P2 ;  /* 0x000000094600780c */ /* 0x040fe20005741670 */
[----:B------:R2:W-:Y:S01]  /*3cf0*/  @!P5 STG.E.U8 desc[UR36][R6.64+0x31], R49 ;  /* 0x000031310600d986 */ /* 0x0005e2000c101124 */
[----:B------:R-:W-:Y:S01]  /*3d00*/  ISETP.LT.OR P5, PT, R70, 0x1, !P3 ;  /* 0x000000014600780c */ /* 0x000fe20005fa1670 */
[-C--:B0-----:R-:W-:Y:S01]  /*3d10*/  @!P1 IMAD R3, R50, R56.reuse, RZ ;  /* 0x0000003832039224 */ /* 0x081fe200078e02ff */
[----:B------:R-:W-:Y:S01]  /*3d20*/  ISETP.LT.OR P3, PT, R70, 0x9, !P3 ;  /* 0x000000094600780c */ /* 0x000fe20005f61670 */
[----:B------:R2:W-:Y:S04]  /*3d30*/  @!P0 STG.E.U8 desc[UR36][R4.64+0x31], R51 ;  /* 0x0000313304008986 */ /* 0x0005e8000c101124 */
[----:B------:R2:W-:Y:S02]  /*3d40*/  @!P1 STG.E.U8 desc[UR36][R4.64+0x30], R3 ;  /* 0x0000300304009986 */ /* 0x0005e4000c101124 */
[----:B------:R-:W-:-:S02]  /*3d50*/  @!P4 IMAD R11, R52, R56, RZ ;  /* 0x00000038340bc224 */ /* 0x000fc400078e02ff */
[-C--:B-1----:R-:W-:Y:S02]  /*3d60*/  @!P2 IMAD R9, R54, R56.reuse, RZ ;  /* 0x000000383609a224 */ /* 0x082fe400078e02ff */
[-C--:B------:R-:W-:Y:S01]  /*3d70*/  @!P5 IMAD R53, R53, R56.reuse, RZ ;  /* 0x000000383535d224 */ /* 0x080fe200078e02ff */
[----:B------:R2:W-:Y:S01]  /*3d80*/  @!P4 STG.E.U8 desc[UR36][R6.64+0x38], R11 ;  /* 0x0000380b0600c986 */ /* 0x0005e2000c101124 */
[----:B------:R-:W-:-:S03]  /*3d90*/  @!P3 IMAD R55, R55, R56, RZ ;  /* 0x000000383737b224 */ /* 0x000fc600078e02ff */
[----:B------:R2:W-:Y:S04]  /*3da0*/  @!P5 STG.E.U8 desc[UR36][R6.64+0x39], R53 ;  /* 0x000039350600d986 */ /* 0x0005e8000c101124 */
[----:B------:R2:W-:Y:S04]  /*3db0*/  @!P2 STG.E.U8 desc[UR36][R4.64+0x38], R9 ;  /* 0x000038090400a986 */ /* 0x0005e8000c101124 */
[----:B------:R2:W-:Y:S02]  /*3dc0*/  @!P3 STG.E.U8 desc[UR36][R4.64+0x39], R55 ;  /* 0x000039370400b986 */ /* 0x0005e4000c101124 */
.L_x_99:
[----:B------:R-:W-:Y:S05]  /*3dd0*/  BSYNC B0 ;  /* 0x0000000000007941 */ /* 0x000fea0003800000 */
.L_x_33:
[----:B0-2---:R-:W2:Y:S01]  /*3de0*/  LDL.64 R2, [R1] ;  /* 0x0000000001027983 */ /* 0x005ea20000100a00 */
[----:B------:R-:W-:Y:S01]  /*3df0*/  ULDC.64 UR4, c[0x0][0x650] ;  /* 0x0001940000047ab9 */ /* 0x000fe20000000a00 */
[----:B------:R0:W-:Y:S01]  /*3e00*/  SYNCS.ARRIVE.TRANS64.A1T0 RZ, [R64+UR47], RZ ;  /* 0x000000ff40ff79a7 */ /* 0x0001e2000810002f */
[----:B------:R-:W-:Y:S01]  /*3e10*/  PRMT R0, RZ, 0x7610, R0 ;  /* 0x00007610ff007816 */ /* 0x000fe20000000000 */
[----:B------:R-:W-:Y:S02]  /*3e20*/  IMAD.MOV.U32 R19, RZ, RZ, -0x1 ;  /* 0xffffffffff137424 */ /* 0x000fe400078e00ff */
[----:B------:R-:W-:Y:S01]  /*3e30*/  IMAD.MOV.U32 R22, RZ, RZ, -0x1 ;  /* 0xffffffffff167424 */ /* 0x000fe200078e00ff */
[----:B--2---:R-:W-:-:S04]  /*3e40*/  LEA R18, P0, R2, R18, 0x1 ;  /* 0x0000001202127211 */ /* 0x004fc800078008ff */
[----:B------:R-:W-:Y:S01]  /*3e50*/  LEA.HI.X R17, R2, R17, R23, 0x1, P0 ;  /* 0x0000001102117211 */ /* 0x000fe200000f0c17 */
[----:B------:R-:W-:Y:S01]  /*3e60*/  IMAD.MOV.U32 R2, RZ, RZ, -0x1 ;  /* 0xffffffffff027424 */ /* 0x000fe200078e00ff */
[----:B------:R-:W-:-:S04]  /*3e70*/  ISETP.GE.U32.AND P0, PT, R18, UR4, PT ;  /* 0x0000000412007c0c */ /* 0x000fc8000bf06070 */
[----:B------:R-:W-:-:S13]  /*3e80*/  ISETP.GE.U32.AND.EX P0, PT, R17, UR5, PT, P0 ;  /* 0x0000000511007c0c */ /* 0x000fda000bf06100 */
[----:B0-----:R-:W-:Y:S05]  /*3e90*/  @P0 BRA `(.L_x_100) ;  /* 0x0000000400700947 */ /* 0x001fea0003800000 */
[----:B------:R-:W0:Y:S01]  /*3ea0*/  S2R R10, SR_CTAID.X ;  /* 0x00000000000a7919 */ /* 0x000e220000002500 */
[----:B------:R-:W2:Y:S01]  /*3eb0*/  LDC.64 R8, c[0x0][0x628] ;  /* 0x00018a00ff087b82 */ /* 0x000ea20000000a00 */
[----:B------:R-:W-:Y:S01]  /*3ec0*/  ULDC UR4, c[0x0][0x150] ;  /* 0x0000540000047ab9 */ /* 0x000fe20000000800 */
[----:B-1-3--:R-:W-:Y:S01]  /*3ed0*/  IMAD.MOV.U32 R6, RZ, RZ, R18 ;  /* 0x000000ffff067224 */ /* 0x00afe200078e0012 */
[----:B------:R-:W1:Y:S01]  /*3ee0*/  S2R R20, SR_CTAID.Y ;  /* 0x0000000000147919 */ /* 0x000e620000002600 */
[----:B------:R-:W-:-:S04]  /*3ef0*/  IMAD.MOV.U32 R7, RZ, RZ, R17 ;  /* 0x000000ffff077224 */ /* 0x000fc800078e0011 */
[----:B------:R-:W3:Y:S08]  /*3f00*/  LDC R15, c[0x0][0x144] ;  /* 0x00005100ff0f7b82 */ /* 0x000ef00000000800 */
[----:B------:R-:W1:Y:S08]  /*3f10*/  LDC R0, c[0x0][0x630] ;  /* 0x00018c00ff007b82 */ /* 0x000e700000000800 */
[----:B------:R-:W1:Y:S01]  /*3f20*/  LDC.64 R12, c[0x0][0x620] ;  /* 0x00018800ff0c7b82 */ /* 0x000e620000000a00 */
[----:B--2---:R-:W-:-:S04]  /*3f30*/  ISETP.NE.U32.AND P0, PT, R8, RZ, PT ;  /* 0x000000ff0800720c */ /* 0x004fc80003f05070 */
[----:B------:R-:W-:Y:S02]  /*3f40*/  ISETP.NE.AND.EX P0, PT, R9, RZ, PT, P0 ;  /* 0x000000ff0900720c */ /* 0x000fe40003f05300 */
[----:B0-----:R-:W-:-:S05]  /*3f50*/  I2FP.F32.U32 R2, R10 ;  /* 0x0000000a00027245 */ /* 0x001fca0000201000 */
[----:B------:R-:W-:-:S04]  /*3f60*/  FMUL R2, R2, UR4 ;  /* 0x0000000402027c20 */ /* 0x000fc80008400000 */
[----:B------:R0:W2:Y:S02]  /*3f70*/  F2I.U32.TRUNC.NTZ R14, R2 ;  /* 0x00000002000e7305 */ /* 0x0000a4000020f000 */
[----:B---3--:R-:W-:Y:S05]  /*3f80*/  @!P0 BRA `(.L_x_101) ;  /* 0x0000000000288947 */ /* 0x008fea0003800000 */
[----:B------:R-:W3:Y:S02]  /*3f90*/  LDC R3, c[0x0][0x634] ;  /* 0x00018d00ff037b82 */ /* 0x000ee40000000800 */
[----:B---3--:R-:W-:-:S05]  /*3fa0*/  IADD3 R7, P0, R18, R3, RZ ;  /* 0x0000000312077210 */ /* 0x008fca0007f1e0ff */
[----:B------:R-:W-:-:S04]  /*3fb0*/  IMAD.X R11, RZ, RZ, R17, P0 ;  /* 0x000000ffff0b7224 */ /* 0x000fc800000e0611 */
[----:B0-----:R-:W-:-:S04]  /*3fc0*/  IMAD.WIDE.U32 R2, R11, R8, RZ ;  /* 0x000000080b027225 */ /* 0x001fc800078e00ff */
[----:B----4-:R-:W-:-:S04]  /*3fd0*/  IMAD.WIDE.U32 R4, P0, R7, R9, R2 ;  /* 0x0000000907047225 */ /* 0x010fc80007800002 */
[----:B------:R-:W-:-:S04]  /*3fe0*/  IMAD.WIDE.U32 R2, R7, R8, RZ ;  /* 0x0000000807027225 */ /* 0x000fc800078e00ff */
[----:B------:R-:W-:Y:S01]  /*3ff0*/  IMAD.X R7, RZ, RZ, RZ, P0 ;  /* 0x000000ffff077224 */ /* 0x000fe200000e06ff */
[----:B------:R-:W-:Y:S01]  /*4000*/  IADD3 RZ, P0, R3, R4, RZ ;  /* 0x0000000403ff7210 */ /* 0x000fe20007f1e0ff */
[----:B------:R-:W-:-:S04]  /*4010*/  IMAD.MOV.U32 R6, RZ, RZ, R5 ;  /* 0x000000ffff067224 */ /* 0x000fc800078e0005 */
[----:B------:R-:W-:-:S08]  /*4020*/  IMAD.WIDE.U32.X R6, R11, R9, R6, P0 ;  /* 0x000000090b067225 */ /* 0x000fd000000e0406 */
.L_x_101:
[----:B----4-:R-:W3:Y:S01]  /*4030*/  LDC.64 R26, c[0x0][0x640] ;  /* 0x00019000ff1a7b82 */ /* 0x010ee20000000a00 */
[-C--:B-1----:R-:W-:Y:S01]  /*4040*/  SHF.R.U64 R11, R6, R0.reuse, R7 ;  /* 0x00000000060b7219 */ /* 0x082fe20000001207 */
[----:B------:R-:W-:Y:S01]  /*4050*/  IMAD.MOV.U32 R19, RZ, RZ, R17 ;  /* 0x000000ffff137224 */ /* 0x000fe200078e0011 */
[----:B------:R-:W-:Y:S01]  /*4060*/  SHF.R.U32.HI R0, RZ, R0, R7 ;  /* 0x00000000ff007219 */ /* 0x000fe20000011607 */
[----:B--2---:R-:W-:Y:S01]  /*4070*/  IMAD.MOV R14, RZ, RZ, -R14 ;  /* 0x000000ffff0e7224 */ /* 0x004fe200078e0a0e */
[----:B------:R-:W-:Y:S01]  /*4080*/  IADD3 R5, P0, RZ, -R11, RZ ;  /* 0x8000000bff057210 */ /* 0x000fe20007f1e0ff */
[----:B------:R-:W-:Y:S01]  /*4090*/  ULDC UR4, c[0x0][0x154] ;  /* 0x0000550000047ab9 */ /* 0x000fe20000000800 */
[----:B------:R-:W-:Y:S01]  /*40a0*/  IMAD.MOV.U32 R7, RZ, RZ, 0x1 ;  /* 0x00000001ff077424 */ /* 0x000fe200078e00ff */
[----:B------:R-:W1:Y:S01]  /*40b0*/  LDC R4, c[0x0][0x618] ;  /* 0x00018600ff047b82 */ /* 0x000e620000000800 */
[----:B------:R-:W-:Y:S02]  /*40c0*/  IMAD R22, R15, R14, R10 ;  /* 0x0000000e0f167224 */ /* 0x000fe400078e020a */
[----:B------:R-:W-:-:S04]  /*40d0*/  IMAD.X R3, RZ, RZ, ~R0, P0 ;  /* 0x000000ffff037224 */ /* 0x000fc800000e0e00 */
[-C--:B------:R-:W-:Y:S01]  /*40e0*/  IMAD R0, R3, R12.reuse, RZ ;  /* 0x0000000c03007224 */ /* 0x080fe200078e02ff */
[----:B------:R-:W2:Y:S01]  /*40f0*/  LDC R6, c[0x0][0x608] ;  /* 0x00018200ff067b82 */ /* 0x000ea20000000800 */
[----:B0-----:R-:W-:-:S04]  /*4100*/  IMAD.WIDE.U32 R2, R5, R12, R18 ;  /* 0x0000000c05027225 */ /* 0x001fc800078e0012 */
[----:B------:R-:W-:Y:S01]  /*4110*/  IMAD R5, R5, R13, R0 ;  /* 0x0000000d05057224 */ /* 0x000fe200078e0200 */
[----:B------:R-:W-:Y:S02]  /*4120*/  I2FP.F32.U32 R0, R20 ;  /* 0x0000001400007245 */ /* 0x000fe40000201000 */
[----:B------:R-:W0:Y:S01]  /*4130*/  LDC R24, c[0x0][0x658] ;  /* 0x00019600ff187b82 */ /* 0x000e220000000800 */
[----:B------:R-:W-:Y:S01]  /*4140*/  IMAD.IADD R3, R3, 0x1, R5 ;  /* 0x0000000103037824 */ /* 0x000fe200078e0205 */
[----:B---3--:R-:W-:Y:S01]  /*4150*/  ISETP.NE.U32.AND P0, PT, R26, RZ, PT ;  /* 0x000000ff1a00720c */ /* 0x008fe20003f05070 */
[----:B------:R-:W-:Y:S01]  /*4160*/  FMUL R0, R0, UR4 ;  /* 0x0000000400007c20 */ /* 0x000fe20008400000 */
[----:B------:R-:W-:Y:S02]  /*4170*/  IMAD.MOV.U32 R5, RZ, RZ, -0x1 ;  /* 0xffffffffff057424 */ /* 0x000fe400078e00ff */
[----:B------:R-:W-:Y:S01]  /*4180*/  ISETP.NE.AND.EX P0, PT, R27, RZ, PT, P0 ;  /* 0x000000ff1b00720c */ /* 0x000fe20003f05300 */
[----:B------:R3:W4:Y:S01]  /*4190*/  F2I.U32.TRUNC.NTZ R12, R0 ;  /* 0x00000000000c7305 */ /* 0x000722000020f000 */
[----:B------:R-:W3:Y:S01]  /*41a0*/  LDC R15, c[0x0][0x148] ;  /* 0x00005200ff0f7b82 */ /* 0x000ee20000000800 */
[----:B-1----:R-:W-:-:S02]  /*41b0*/  SHF.R.U64 R10, R2, R4, R3 ;  /* 0x00000004020a7219 */ /* 0x002fc40000001203 */
[----:B------:R-:W-:-:S05]  /*41c0*/  SHF.R.U32.HI R3, RZ, R4, R3 ;  /* 0x00000004ff037219 */ /* 0x000fca0000011603 */
[----:B------:R-:W1:Y:S01]  /*41d0*/  LDC R14, c[0x0][0x600] ;  /* 0x00018000ff0e7b82 */ /* 0x000e620000000800 */
[-CC-:B--2---:R-:W-:Y:S02]  /*41e0*/  SHF.R.U64 R8, R10, R6.reuse, R3.reuse ;  /* 0x000000060a087219 */ /* 0x184fe40000001203 */
[----:B------:R-:W-:-:S05]  /*41f0*/  SHF.R.U32.HI R3, RZ, R6, R3 ;  /* 0x00000006ff037219 */ /* 0x000fca0000011603 */
[----:B------:R-:W2:Y:S01]  /*4200*/  LDC R21, c[0x0][0x648] ;  /* 0x00019200ff157b82 */ /* 0x000ea20000000800 */
[-CC-:B0-----:R-:W-:Y:S02]  /*4210*/  SHF.R.U64 R13, R8, R24.reuse, R3.reuse ;  /* 0x00000018080d7219 */ /* 0x181fe40000001203 */
[-C--:B------:R-:W-:Y:S02]  /*4220*/  SHF.L.U32 R5, R5, R24.reuse, RZ ;  /* 0x0000001805057219 */ /* 0x080fe400000006ff */
[-C--:B------:R-:W-:Y:S01]  /*4230*/  SHF.R.U32.HI R3, RZ, R24.reuse, R3 ;  /* 0x00000018ff037219 */ /* 0x080fe20000011603 */
[----:B------:R-:W-:Y:S01]  /*4240*/  IMAD.MOV.U32 R2, RZ, RZ, R13 ;  /* 0x000000ffff027224 */ /* 0x000fe200078e000d */
[----:B------:R-:W-:Y:S01]  /*4250*/  SHF.L.U32 R24, R7, R24, RZ ;  /* 0x0000001807187219 */ /* 0x000fe200000006ff */
[----:B------:R-:W0:Y:S01]  /*4260*/  LDC R25, c[0x0][0x638] ;  /* 0x00018e00ff197b82 */ /* 0x000e220000000800 */
[----:B------:R-:W-:-:S07]  /*4270*/  LOP3.LUT R19, RZ, R5, RZ, 0x33, !PT ;  /* 0x00000005ff137212 */ /* 0x000fce00078e33ff */
[----:B------:R-:W0:Y:S01]  /*4280*/  LDC R28, c[0x0][0x610] ;  /* 0x00018400ff1c7b82 */ /* 0x000e220000000800 */
[----:B----4-:R-:W-:Y:S05]  /*4290*/  @!P0 BRA `(.L_x_102) ;  /* 0x0000000000288947 */ /* 0x010fea0003800000 */
[----:B---3--:R-:W3:Y:S02]  /*42a0*/  LDC R0, c[0x0][0x64c] ;  /* 0x00019300ff007b82 */ /* 0x008ee40000000800 */
[----:B---3--:R-:W-:-:S05]  /*42b0*/  IADD3 R7, P0, R13, R0, RZ ;  /* 0x000000000d077210 */ /* 0x008fca0007f1e0ff */
        /* <DEDUP_REMOVED lines=8> */
.L_x_102:
[----:B------:R-:W4:Y:S01]  /*4340*/  LDC R4, c[0x0][0x65c] ;  /* 0x00019700ff047b82 */ /* 0x000f220000000800 */
[----:B--23--:R-:W-:Y:S01]  /*4350*/  SHF.R.U64 R0, R2, R21, R3 ;  /* 0x0000001502007219 */ /* 0x00cfe20000001203 */
[----:B-1----:R-:W-:Y:S01]  /*4360*/  VIADD R3, R14, 0xffffffff ;  /* 0xffffffff0e037836 */ /* 0x002fe20000000000 */
[----:B------:R-:W-:Y:S01]  /*4370*/  LOP3.LUT R19, R8, R19, RZ, 0xc0, !PT ;  /* 0x0000001308137212 */ /* 0x000fe200078ec0ff */
[----:B------:R-:W-:Y:S02]  /*4380*/  IMAD.MOV R12, RZ, RZ, -R12 ;  /* 0x000000ffff0c7224 */ /* 0x000fe400078e0a0c */
[----:B------:R-:W-:Y:S01]  /*4390*/  IMAD.MOV R2, RZ, RZ, -R0 ;  /* 0x000000ffff027224 */ /* 0x000fe200078e0a00 */
[----:B------:R-:W-:Y:S01]  /*43a0*/  LOP3.LUT R3, R10, R3, RZ, 0xc0, !PT ;  /* 0x000000030a037212 */ /* 0x000fe200078ec0ff */
[----:B------:R-:W-:Y:S02]  /*43b0*/  IMAD R19, R24, R0, R19 ;  /* 0x0000000018137224 */ /* 0x000fe400078e0213 */
[----:B0-----:R-:W-:-:S04]  /*43c0*/  IMAD R0, R2, R25, R13 ;  /* 0x0000001902007224 */ /* 0x001fc800078e020d */
[----:B------:R-:W-:Y:S01]  /*43d0*/  IMAD R2, R0, R14, R3 ;  /* 0x0000000e00027224 */ /* 0x000fe200078e0203 */
[----:B----4-:R-:W-:Y:S01]  /*43e0*/  ISETP.NE.AND P0, PT, R4, 0x1, PT ;  /* 0x000000010400780c */ /* 0x010fe20003f05270 */
[----:B------:R-:W-:-:S05]  /*43f0*/  IMAD.MOV.U32 R4, RZ, RZ, 0x1 ;  /* 0x00000001ff047424 */ /* 0x000fca00078e00ff */
[----:B------:R-:W-:-:S07]  /*4400*/  PRMT R0, R4, 0x7610, R0 ;  /* 0x0000761004007816 */ /* 0x000fce0000000000 */
[----:B------:R-:W-:-:S04]  /*4410*/  @P0 IMAD R22, R15, R12, R20 ;  /* 0x0000000c0f160224 */ /* 0x000fc800078e0214 */
[----:B------:R-:W-:-:S05]  /*4420*/  IMAD R19, R19, R28, R22 ;  /* 0x0000001c13137224 */ /* 0x000fca00078e0216 */
[----:B------:R-:W-:Y:S02]  /*4430*/  SEL R22, R2, R19, !P0 ;  /* 0x0000001302167207 */ /* 0x000fe40004000000 */
[----:B------:R-:W-:Y:S01]  /*4440*/  SEL R19, R19, R2, !P0 ;  /* 0x0000000213137207 */ /* 0x000fe20004000000 */
[----:B------:R-:W-:-:S07]  /*4450*/  IMAD.MOV.U32 R2, RZ, RZ, R11 ;  /* 0x000000ffff027224 */ /* 0x000fce00078e000b */
.L_x_100:
[----:B------:R-:W-:Y:S02]  /*4460*/  LOP3.LUT P0, RZ, R0, 0xff, RZ, 0xc0, !PT ;  /* 0x000000ff00ff7812 */ /* 0x000fe4000780c0ff */
[----:B------:R-:W-:-:S11]  /*4470*/  LOP3.LUT R67, R67, 0x1, RZ, 0x3c, !PT ;  /* 0x0000000143437812 */ /* 0x000fd600078e3cff */
[----:B------:R-:W-:Y:S05]  /*4480*/  @P0 BRA `(.L_x_103) ;  /* 0xffffffd000d00947 */ /* 0x000fea000383ffff */
[----:B------:R-:W-:Y:S05]  /*4490*/  EXIT ;  /* 0x000000000000794d */ /* 0x000fea0003800000 */
.L_x_14:
[----:B------:R-:W-:-:S08]  /*44a0*/  ISETP.NE.AND P0, PT, R0, RZ, PT ;  /* 0x000000ff0000720c */ /* 0x000fd00003f05270 */
[----:B0-----:R-:W0:-:S00]  /*44b0*/  USETMAXREG.DEALLOC.CTAPOOL 0x28 ;  /* 0x00000028000079c8 */ /* 0x001e0000080e0500 */
[----:B------:R-:W-:Y:S05]  /*44c0*/  @P0 EXIT ;  /* 0x000000000000094d */ /* 0x000fea0003800000 */
[----:B0-----:R-:W-:Y:S01]  /*44d0*/  LOP3.LUT P0, RZ, R8, 0xff, RZ, 0xc0, !PT ;  /* 0x000000ff08ff7812 */ /* 0x001fe2000780c0ff */
[----:B------:R-:W-:Y:S02]  /*44e0*/  IMAD.MOV.U32 R0, RZ, RZ, 0x1 ;  /* 0x00000001ff007424 */ /* 0x000fe400078e00ff */
[----:B------:R-:W-:-:S10]  /*44f0*/  IMAD.MOV.U32 R6, RZ, RZ, RZ ;  /* 0x000000ffff067224 */ /* 0x000fd400078e00ff */
[----:B------:R-:W-:Y:S05]  /*4500*/  @!P0 BRA `(.L_x_104) ;  /* 0x0000000c00148947 */ /* 0x000fea0003800000 */
[----:B------:R-:W-:Y:S01]  /*4510*/  LOP3.LUT P0, RZ, R4, 0x1f, RZ, 0xc0, !PT ;  /* 0x0000001f04ff7812 */ /* 0x000fe2000780c0ff */
[----:B------:R-:W-:Y:S01]  /*4520*/  ULDC UR5, c[0x0][0x658] ;  /* 0x0001960000057ab9 */ /* 0x000fe20000000800 */
[----:B------:R-:W-:Y:S01]  /*4530*/  UMOV UR6, 0xffffffff ;  /* 0xffffffff00067882 */ /* 0x000fe20000000000 */
[----:B------:R-:W-:Y:S01]  /*4540*/  BSSY B0, `(.L_x_104) ;  /* 0x00000c1000007945 */ /* 0x000fe20003800000 */
[----:B------:R-:W-:Y:S01]  /*4550*/  USHF.L.U32 UR6, UR6, UR5, URZ ;  /* 0x0000000506067299 */ /* 0x000fe2000800063f */
[C---:B------:R-:W-:Y:S01]  /*4560*/  ISETP.NE.AND P2, PT, R3.reuse, RZ, PT ;  /* 0x000000ff0300720c */ /* 0x040fe20003f45270 */
[----:B------:R-:W-:Y:S01]  /*4570*/  IMAD.MOV.U32 R8, RZ, RZ, 0x1 ;  /* 0x00000001ff087424 */ /* 0x000fe200078e00ff */
[----:B------:R-:W-:Y:S01]  /*4580*/  ISETP.NE.OR P0, PT, R3, RZ, !P0 ;  /* 0x000000ff0300720c */ /* 0x000fe20004705670 */
[----:B------:R-:W-:Y:S01]  /*4590*/  IMAD.MOV.U32 R0, RZ, RZ, 0x1 ;  /* 0x00000001ff007424 */ /* 0x000fe200078e00ff */
[----:B------:R-:W-:Y:S01]  /*45a0*/  LOP3.LUT R7, R16, 0x2, RZ, 0xfc, !PT ;  /* 0x0000000210077812 */ /* 0x000fe200078efcff */
[----:B------:R-:W-:Y:S01]  /*45b0*/  IMAD.MOV.U32 R6, RZ, RZ, RZ ;  /* 0x000000ffff067224 */ /* 0x000fe200078e00ff */
[----:B------:R-:W-:Y:S01]  /*45c0*/  ULDC UR4, c[0x0][0x600] ;  /* 0x0001800000047ab9 */ /* 0x000fe20000000800 */
[----:B------:R-:W-:Y:S01]  /*45d0*/  UMOV UR7, 0x1 ;  /* 0x0000000100077882 */ /* 0x000fe20000000000 */
[----:B------:R-:W-:-:S02]  /*45e0*/  UIADD3 UR19, UR40, 0x1, URZ ;  /* 0x0000000128137890 */ /* 0x000fc4000fffe03f */
[----:B------:R-:W-:Y:S02]  /*45f0*/  UIADD3 UR15, UR4, -0x1, URZ ;  /* 0xffffffff040f7890 */ /* 0x000fe4000fffe03f */
[----:B------:R-:W-:Y:S02]  /*4600*/  USHF.L.U32 UR17, UR7, UR5, URZ ;  /* 0x0000000507117299 */ /* 0x000fe4000800063f */
[----:B------:R-:W-:Y:S01]  /*4610*/  ULOP3.LUT UR16, URZ, UR6, URZ, 0x33, !UPT ;  /* 0x000000063f107292 */ /* 0x000fe2000f8e333f */
[----:B------:R-:W-:-:S11]  /*4620*/  ULDC.64 UR20, c[0x0][0x198] ;  /* 0x0000660000147ab9 */ /* 0x000fd60000000a00 */
.L_x_116:
[----:B------:R-:W-:-:S03]  /*4630*/  UMOV UR4, 0xffffffff ;  /* 0xffffffff00047882 */ /* 0x000fc60000000000 */
[----:B------:R-:W-:Y:S05]  /*4640*/  BRA.DIV UR4, `(.L_x_105) ;  /* 0x0000001e04387947 */ /* 0x000fea000b800000 */
[----:B------:R-:W-:-:S13]  /*4650*/  ELECT P6, URZ, PT ;  /* 0x00000000003f782f */ /* 0x000fda00038c0000 */
.L_x_153:
[----:B------:R-:W0:Y:S01]  /*4660*/  LDC R3, c[0x0][0x28c] ;  /* 0x0000a300ff037b82 */ /* 0x000e220000000800 */
[----:B------:R-:W-:Y:S01]  /*4670*/  BSSY B1, `(.L_x_106) ;  /* 0x0000035000017945 */ /* 0x000fe20003800000 */
[----:B0-----:R-:W-:-:S13]  /*4680*/  ISETP.LT.OR P6, PT, R3, 0x1, !P6 ;  /* 0x000000010300780c */ /* 0x001fda00077c1670 */
[----:B------:R-:W-:Y:S05]  /*4690*/  @P6 BRA `(.L_x_107) ;  /* 0x0000000000c86947 */ /* 0x000fea0003800000 */
[----:B------:R-:W-:Y:S02]  /*46a0*/  IMAD.SHL.U32 R22, R22, 0x40, RZ ;  /* 0x0000004016167824 */ /* 0x000fe400078e00ff */
[----:B------:R-:W-:Y:S02]  /*46b0*/  IMAD.SHL.U32 R19, R19, 0x40, RZ ;  /* 0x0000004013137824 */ /* 0x000fe400078e00ff */
[----:B------:R-:W-:Y:S02]  /*46c0*/  IMAD.MOV.U32 R12, RZ, RZ, RZ ;  /* 0x000000ffff0c7224 */ /* 0x000fe400078e00ff */
[----:B------:R-:W-:Y:S02]  /*46d0*/  IMAD.U32 R13, RZ, RZ, UR19 ;  /* 0x00000013ff0d7e24 */ /* 0x000fe4000f8e00ff */
[----:B------:R-:W-:Y:S02]  /*46e0*/  IMAD.MOV.U32 R3, RZ, RZ, R0 ;  /* 0x000000ffff037224 */ /* 0x000fe400078e0000 */
[----:B------:R-:W-:-:S07]  /*46f0*/  IMAD.MOV.U32 R4, RZ, RZ, R6 ;  /* 0x000000ffff047224 */ /* 0x000fce00078e0006 */
.L_x_111:
[----:B------:R-:W0:Y:S01]  /*4700*/  S2R R10, SR_CgaCtaId ;  /* 0x00000000000a7919 */ /* 0x000e220000008800 */
[----:B------:R-:W-:Y:S01]  /*4710*/  MOV R5, 0x400 ;  /* 0x0000040000057802 */ /* 0x000fe20000000f00 */
[----:B------:R-:W1:Y:S03]  /*4720*/  @!P2 LDC R9, c[0x0][0x500] ;  /* 0x00014000ff09ab82 */ /* 0x000e660000000800 */
[----:B0-----:R-:W-:Y:S02]  /*4730*/  LEA R11, R10, R5, 0x18 ;  /* 0x000000050a0b7211 */ /* 0x001fe400078ec0ff */
[----:B------:R-:W-:-:S03]  /*4740*/  SHF.L.U32 R5, R3, 0x1f, RZ ;  /* 0x0000001f03057819 */ /* 0x000fc600000006ff */
[----:B------:R-:W-:-:S04]  /*4750*/  IMAD R10, R4, 0x8, R11 ;  /* 0x00000008040a7824 */ /* 0x000fc800078e020b */
[----:B------:R-:W0:Y:S02]  /*4760*/  SYNCS.PHASECHK.TRANS64.TRYWAIT P1, [R10+URZ+0xe0], R5 ;  /* 0x0000e0050a0075a7 */ /* 0x000e24000802017f */
[----:B01----:R-:W-:Y:S05]  /*4770*/  @!P1 BRA `(.L_x_108) ;  /* 0x0000001c000c9947 */ /* 0x003fea0003800000 */
.L_x_154:
[----:B0-----:R-:W-:Y:S01]  /*4780*/  PRMT R5, R7, 0x9910, RZ ;  /* 0x0000991007057816 */ /* 0x001fe200000000ff */
[----:B------:R0:W-:Y:S03]  /*4790*/  @!P2 SYNCS.ARRIVE.TRANS64 RZ, [R10+URZ], R9 ;  /* 0x000000090affa9a7 */ /* 0x0001e6000800003f */
[----:B------:R-:W-:-:S13]  /*47a0*/  ISETP.NE.AND P1, PT, R5, 0x2, PT ;  /* 0x000000020500780c */ /* 0x000fda0003f25270 */
[----:B0-----:R-:W-:Y:S05]  /*47b0*/  @P1 BRA `(.L_x_109) ;  /* 0x0000000000041947 */ /* 0x001fea0003800000 */
[----:B------:R-:W-:Y:S01]  /*47c0*/  BPT.TRAP 0x1 ;  /* 0x000000040000795c */ /* 0x000fe20000300000 */
.L_x_109:
[----:B------:R-:W-:Y:S05]  /*47d0*/  @P0 BRA `(.L_x_110) ;  /* 0x0000000000040947 */ /* 0x000fea0003800000 */
[----:B------:R-:W-:Y:S01]  /*47e0*/  BPT.TRAP 0x1 ;  /* 0x000000040000795c */ /* 0x000fe20000300000 */
.L_x_110:
[----:B------:R-:W-:Y:S01]  /*47f0*/  IMAD R11, R4, 0x1000, R11 ;  /* 0x00001000040b7824 */ /* 0x000fe200078e020b */
[----:B------:R-:W-:Y:S01]  /*4800*/  R2UR UR9, R10 ;  /* 0x000000000a0972ca */ /* 0x000fe200000e0000 */
[----:B------:R-:W-:Y:S01]  /*4810*/  VIADD R13, R13, 0xffffffff ;  /* 0xffffffff0d0d7836 */ /* 0x000fe20000000000 */
[----:B------:R-:W-:Y:S01]  /*4820*/  UIADD3 UR4, UP0, UR20, 0xf0, URZ ;  /* 0x000000f014047890 */ /* 0x000fe2000ff1e03f */
[----:B------:R-:W-:Y:S01]  /*4830*/  R2UR UR11, R19 ;  /* 0x00000000130b72ca */ /* 0x000fe200000e0000 */
[----:B------:R-:W-:Y:S01]  /*4840*/  UIADD3 UR22, UP1, UR20, 0x1f0, URZ ;  /* 0x000001f014167890 */ /* 0x000fe2000ff3e03f */
[----:B------:R-:W-:Y:S01]  /*4850*/  R2UR UR8, R11 ;  /* 0x000000000b0872ca */ /* 0x000fe200000e0000 */
[----:B------:R-:W-:Y:S01]  /*4860*/  UIADD3.X UR5, URZ, UR21, URZ, UP0, !UPT ;  /* 0x000000153f057290 */ /* 0x000fe200087fe43f */
[----:B------:R-:W-:Y:S01]  /*4870*/  R2UR UR10, R12 ;  /* 0x000000000c0a72ca */ /* 0x000fe200000e0000 */
[----:B------:R-:W-:Y:S01]  /*4880*/  VIADD R4, R4, 0x1 ;  /* 0x0000000104047836 */ /* 0x000fe20000000000 */
[----:B------:R-:W-:Y:S01]  /*4890*/  R2UR UR12, R2 ;  /* 0x00000000020c72ca */ /* 0x000fe200000e0000 */
[----:B------:R-:W-:Y:S01]  /*48a0*/  UIADD3.X UR23, URZ, UR21, URZ, UP1, !UPT ;  /* 0x000000153f177290 */ /* 0x000fe20008ffe43f */
[----:B------:R-:W-:Y:S01]  /*48b0*/  R2UR UR18, R22 ;  /* 0x00000000161272ca */ /* 0x000fe200000e0000 */
[----:B------:R-:W-:Y:S01]  /*48c0*/  UMOV UR6, 0x0 ;  /* 0x0000000000067882 */ /* 0x000fe20000000000 */
[----:B------:R-:W-:Y:S01]  /*48d0*/  ISETP.GT.AND P3, PT, R13, 0x1, PT ;  /* 0x000000010d00780c */ /* 0x000fe20003f64270 */
[----:B------:R-:W-:Y:S01]  /*48e0*/  UMOV UR7, 0x10000000 ;  /* 0x1000000000077882 */ /* 0x000fe20000000000 */
[----:B------:R-:W-:Y:S01]  /*48f0*/  ISETP.NE.AND P1, PT, R4, 0x1c, PT ;  /* 0x0000001c0400780c */ /* 0x000fe20003f25270 */
[----:B------:R-:W-:-:S02]  /*4900*/  VIADD R12, R12, 0x40 ;  /* 0x000000400c0c7836 */ /* 0x000fc40000000000 */
[----:B------:R-:W-:Y:S01]  /*4910*/  UIADD3 UR13, UR8, 0x300, URZ ;  /* 0x00000300080d7890 */ /* 0x000fe2000fffe03f */
[----:B------:R-:W-:Y:S01]  /*4920*/  SEL R10, RZ, 0x1, P1 ;  /* 0x00000001ff0a7807 */ /* 0x000fe20000800000 */
[----:B------:R-:W-:Y:S01]  /*4930*/  UIADD3 UR14, UR8, 0x1c300, URZ ;  /* 0x0001c300080e7890 */ /* 0x000fe2000fffe03f */
[----:B------:R-:W-:Y:S02]  /*4940*/  SEL R4, R4, RZ, P1 ;  /* 0x000000ff04047207 */ /* 0x000fe40000800000 */
[----:B------:R-:W-:Y:S02]  /*4950*/  LOP3.LUT R3, R3, R10, RZ, 0x3c, !PT ;  /* 0x0000000a03037212 */ /* 0x000fe400078e3cff */
[----:B------:R-:W-:Y:S02]  /*4960*/  UMOV UR8, UR13 ;  /* 0x0000000d00087c82 */ /* 0x000fe40008000000 */
[----:B------:R0:W-:Y:S02]  /*4970*/  UTMALDG.3D [UR8], [UR4], desc[UR6] ;  /* 0x00000608040075b4 */ /* 0x0001e40008011000 */
[----:B0-----:R-:W-:Y:S01]  /*4980*/  UMOV UR8, UR14 ;  /* 0x0000000e00087c82 */ /* 0x001fe20008000000 */
[----:B------:R-:W-:-:S02]  /*4990*/  UMOV UR11, UR18 ;  /* 0x00000012000b7c82 */ /* 0x000fc40008000000 */
[----:B------:R0:W-:Y:S02]  /*49a0*/  UTMALDG.3D [UR8], [UR22], desc[UR6] ;  /* 0x00000608160075b4 */ /* 0x0001e40008011000 */
[----:B0-----:R-:W-:Y:S05]  /*49b0*/  @P3 BRA `(.L_x_111) ;  /* 0xfffffffc00503947 */ /* 0x001fea000383ffff */
.L_x_107:
[----:B------:R-:W-:Y:S05]  /*49c0*/  BSYNC B1 ;  /* 0x0000000000017941 */ /* 0x000fea0003800000 */
.L_x_106:
[----:B------:R-:W2:Y:S01]  /*49d0*/  LDL.64 R10, [R1] ;  /* 0x00000000010a7983 */ /* 0x000ea20000100a00 */
[----:B------:R-:W-:Y:S01]  /*49e0*/  LOP3.LUT P4, RZ, R8, 0xff, RZ, 0xc0, !PT ;  /* 0x000000ff08ff7812 */ /* 0x000fe2000788c0ff */
[----:B------:R-:W-:Y:S01]  /*49f0*/  VIADD R9, R6, UR40 ;  /* 0x0000002806097c36 */ /* 0x000fe20008000000 */
[----:B------:R-:W-:Y:S01]  /*4a00*/  ULDC.64 UR4, c[0x0][0x650] ;  /* 0x0001940000047ab9 */ /* 0x000fe20000000a00 */
[----:B------:R-:W-:Y:S01]  /*4a10*/  IMAD.U32 R4, RZ, RZ, UR40 ;  /* 0x00000028ff047e24 */ /* 0x000fe2000f8e00ff */
[----:B------:R-:W-:Y:S01]  /*4a20*/  UISETP.GE.U32.AND UP0, UPT, UR40, 0x1c, UPT ;  /* 0x0000001c2800788c */ /* 0x000fe2000bf06070 */
[----:B------:R-:W-:Y:S01]  /*4a30*/  BSSY B1, `(.L_x_112) ;  /* 0x000006f000017945 */ /* 0x000fe20003800000 */
[----:B------:R-:W-:Y:S01]  /*4a40*/  ISETP.GT.U32.AND P1, PT, R9, 0x1b, PT ;  /* 0x0000001b0900780c */ /* 0x000fe20003f24070 */
[----:B------:R-:W-:Y:S01]  /*4a50*/  IMAD.MOV.U32 R19, RZ, RZ, -0x1 ;  /* 0xffffffffff137424 */ /* 0x000fe200078e00ff */
[----:B------:R-:W-:Y:S01]  /*4a60*/  PRMT R8, RZ, 0x7610, R8 ;  /* 0x00007610ff087816 */ /* 0x000fe20000000008 */
[----:B------:R-:W-:Y:S01]  /*4a70*/  IMAD.MOV.U32 R22, RZ, RZ, -0x1 ;  /* 0xffffffffff167424 */ /* 0x000fe200078e00ff */
[----:B------:R-:W-:-:S02]  /*4a80*/  ISETP.LT.U32.AND P1, PT, R4, 0x1c, P1 ;  /* 0x0000001c0400780c */ /* 0x000fc40000f21070 */
[----:B------:R-:W-:Y:S01]  /*4a90*/  PLOP3.LUT P3, PT, PT, PT, UP0, 0x80, 0x0 ;  /* 0x000000000000781c */ /* 0x000fe20003f6f008 */
[----:B------:R-:W0:Y:S01]  /*4aa0*/  @P4 S2R R3, SR_CgaCtaId ;  /* 0x0000000000034919 */ /* 0x000e220000008800 */
[----:B------:R-:W-:Y:S02]  /*4ab0*/  @P4 MOV R2, 0x400 ;  /* 0x0000040000024802 */ /* 0x000fe40000000f00 */
[----:B------:R-:W-:-:S04]  /*4ac0*/  SEL R5, RZ, 0x1, !P1 ;  /* 0x00000001ff057807 */ /* 0x000fc80004800000 */
[----:B------:R-:W-:Y:S02]  /*4ad0*/  LOP3.LUT R0, R0, R5, RZ, 0x3c, !PT ;  /* 0x0000000500007212 */ /* 0x000fe400078e3cff */
[----:B0-----:R-:W-:-:S04]  /*4ae0*/  @P4 LEA R2, R3, R2, 0x18 ;  /* 0x0000000203024211 */ /* 0x001fc800078ec0ff */
[----:B------:R0:W-:Y:S02]  /*4af0*/  @P4 SYNCS.ARRIVE.TRANS64.A1T0 RZ, [R2+URZ+0x1f8], RZ ;  /* 0x0001f8ff02ff49a7 */ /* 0x0001e4000810003f */
[----:B0-----:R-:W-:-:S05]  /*4b00*/  SHF.R.U32.HI R2, RZ, 0x2, R9 ;  /* 0x00000002ff027819 */ /* 0x001fca0000011609 */
[----:B------:R-:W-:-:S04]  /*4b10*/  IMAD.WIDE.U32 R2, R2, 0x24924925, RZ ;  /* 0x2492492502027825 */ /* 0x000fc800078e00ff */
[----:B------:R-:W-:Y:S01]  /*4b20*/  IMAD R6, R3, -0x1c, R9 ;  /* 0xffffffe403067824 */ /* 0x000fe200078e0209 */
[--C-:B------:R-:W-:Y:S01]  /*4b30*/  @P3 LOP3.LUT R0, R0, 0x1, R3.reuse, 0x78, !PT ;  /* 0x0000000100003812 */ /* 0x100fe200078e7803 */
[----:B------:R-:W-:Y:S01]  /*4b40*/  IMAD.MOV.U32 R2, RZ, RZ, -0x1 ;  /* 0xffffffffff027424 */ /* 0x000fe200078e00ff */
[----:B------:R-:W-:Y:S02]  /*4b50*/  PRMT R3, RZ, 0x7610, R3 ;  /* 0x00007610ff037816 */ /* 0x000fe40000000003 */
[----:B--2---:R-:W-:-:S04]  /*4b60*/  IADD3 R18, P4, R18, R10, RZ ;  /* 0x0000000a12127210 */ /* 0x004fc80007f9e0ff */
[----:B------:R-:W-:Y:S01]  /*4b70*/  ISETP.GE.U32.AND P1, PT, R18, UR4, PT ;  /* 0x0000000412007c0c */ /* 0x000fe2000bf26070 */
[----:B------:R-:W-:-:S05]  /*4b80*/  IMAD.X R17, R17, 0x1, R23, P4 ;  /* 0x0000000111117824 */ /* 0x000fca00020e0617 */
[----:B------:R-:W-:-:S13]  /*4b90*/  ISETP.GE.U32.AND.EX P1, PT, R17, UR5, PT, P1 ;  /* 0x0000000511007c0c */ /* 0x000fda000bf26110 */
[----:B------:R-:W-:Y:S05]  /*4ba0*/  @P1 BRA `(.L_x_113) ;  /* 0x00000004005c1947 */ /* 0x000fea0003800000 */
[----:B------:R-:W0:Y:S01]  /*4bb0*/  S2R R11, SR_CTAID.X ;  /* 0x00000000000b7919 */ /* 0x000e220000002500 */
[----:B------:R-:W-:Y:S01]  /*4bc0*/  ULDC.64 UR4, c[0x0][0x628] ;  /* 0x00018a0000047ab9 */ /* 0x000fe20000000a00 */
[----:B------:R-:W1:Y:S01]  /*4bd0*/  LDC R12, c[0x0][0x144] ;  /* 0x00005100ff0c7b82 */ /* 0x000e620000000800 */
[----:B------:R-:W-:Y:S01]  /*4be0*/  ISETP.NE.U32.AND P1, PT, RZ, UR4, PT ;  /* 0x00000004ff007c0c */ /* 0x000fe2000bf25070 */
[----:B------:R-:W2:Y:S01]  /*4bf0*/  S2R R9, SR_CTAID.Y ;  /* 0x0000000000097919 */ /* 0x000ea20000002600 */
[----:B------:R-:W-:Y:S01]  /*4c00*/  ULDC UR6, c[0x0][0x150] ;  /* 0x0000540000067ab9 */ /* 0x000fe20000000800 */
[----:B------:R-:W-:Y:S01]  /*4c10*/  ULDC UR7, c[0x0][0x630] ;  /* 0x00018c0000077ab9 */ /* 0x000fe20000000800 */
[----:B------:R-:W-:Y:S01]  /*4c20*/  ISETP.NE.AND.EX P1, PT, RZ, UR5, PT, P1 ;  /* 0x00000005ff007c0c */ /* 0x000fe2000bf25310 */
[----:B------:R-:W-:Y:S01]  /*4c30*/  IMAD.MOV.U32 R2, RZ, RZ, R18 ;  /* 0x000000ffff027224 */ /* 0x000fe200078e0012 */
[----:B0-----:R-:W-:-:S05]  /*4c40*/  I2FP.F32.U32 R3, R11 ;  /* 0x0000000b00037245 */ /* 0x001fca0000201000 */
[----:B------:R-:W-:Y:S01]  /*4c50*/  FMUL R14, R3, UR6 ;  /* 0x00000006030e7c20 */ /* 0x000fe20008400000 */
[----:B------:R-:W-:-:S05]  /*4c60*/  IMAD.MOV.U32 R3, RZ, RZ, R17 ;  /* 0x000000ffff037224 */ /* 0x000fca00078e0011 */
[----:B--2---:R-:W-:Y:S05]  /*4c70*/  @!P1 BRA `(.L_x_114) ;  /* 0x0000000000289947 */ /* 0x004fea0003800000 */
[----:B------:R-:W-:Y:S02]  /*4c80*/  ULDC UR6, c[0x0][0x634] ;  /* 0x00018d0000067ab9 */ /* 0x000fe40000000800 */
[----:B------:R-:W-:-:S05]  /*4c90*/  IADD3 R3, P1, R18, UR6, RZ ;  /* 0x0000000612037c10 */ /* 0x000fca000ff3e0ff */
[----:B------:R-:W-:-:S04]  /*4ca0*/  IMAD.X R13, RZ, RZ, R17, P1 ;  /* 0x000000ffff0d7224 */ /* 0x000fc800008e0611 */
[----:B------:R-:W-:-:S04]  /*4cb0*/  IMAD.WIDE.U32 R4, R13, UR4, RZ ;  /* 0x000000040d047c25 */ /* 0x000fc8000f8e00ff */
[----:B------:R-:W-:-:S04]  /*4cc0*/  IMAD.WIDE.U32 R4, P1, R3, UR5, R4 ;  /* 0x0000000503047c25 */ /* 0x000fc8000f820004 */
[----:B------:R-:W-:-:S04]  /*4cd0*/  IMAD.WIDE.U32 R2, R3, UR4, RZ ;  /* 0x0000000403027c25 */ /* 0x000fc8000f8e00ff */
[----:B------:R-:W-:Y:S01]  /*4ce0*/  IMAD.MOV.U32 R2, RZ, RZ, R5 ;  /* 0x000000ffff027224 */ /* 0x000fe200078e0005 */
[----:B------:R-:W-:Y:S01]  /*4cf0*/  IADD3 RZ, P3, R3, R4, RZ ;  /* 0x0000000403ff7210 */ /* 0x000fe20007f7e0ff */
[----:B------:R-:W-:-:S04]  /*4d00*/  IMAD.X R3, RZ, RZ, RZ, P1 ;  /* 0x000000ffff037224 */ /* 0x000fc800008e06ff */
[----:B------:R-:W-:-:S08]  /*4d10*/  IMAD.WIDE.U32.X R2, R13, UR5, R2, P3 ;  /* 0x000000050d027c25 */ /* 0x000fd000098e0402 */
.L_x_114:
[--C-:B------:R-:W-:Y:S01]  /*4d20*/  SHF.R.U64 R10, R2, UR7, R3.reuse ;  /* 0x00000007020a7c19 */ /* 0x100fe20008001203 */
[----:B------:R-:W0:Y:S01]  /*4d30*/  F2I.U32.TRUNC.NTZ R14, R14 ;  /* 0x0000000e000e7305 */ /* 0x000e22000020f000 */
[----:B------:R-:W-:Y:S01]  /*4d40*/  SHF.R.U32.HI R2, RZ, UR7, R3 ;  /* 0x00000007ff027c19 */ /* 0x000fe20008011603 */
[----:B------:R-:W-:Y:S01]  /*4d50*/  ULDC.64 UR4, c[0x0][0x620] ;  /* 0x0001880000047ab9 */ /* 0x000fe20000000a00 */
[----:B------:R-:W-:Y:S01]  /*4d60*/  IADD3 R5, P1, RZ, -R10, RZ ;  /* 0x8000000aff057210 */ /* 0x000fe20007f3e0ff */
[----:B------:R-:W-:Y:S01]  /*4d70*/  IMAD.MOV.U32 R3, RZ, RZ, R17 ;  /* 0x000000ffff037224 */ /* 0x000fe200078e0011 */
[----:B------:R-:W-:-:S03]  /*4d80*/  ULDC.64 UR6, c[0x0][0x640] ;  /* 0x0001900000067ab9 */ /* 0x000fc60000000a00 */
[----:B------:R-:W-:Y:S01]  /*4d90*/  IMAD.X R2, RZ, RZ, ~R2, P1 ;  /* 0x000000ffff027224 */ /* 0x000fe200008e0e02 */
[----:B------:R-:W-:-:S03]  /*4da0*/  ISETP.NE.U32.AND P1, PT, RZ, UR6, PT ;  /* 0x00000006ff007c0c */ /* 0x000fc6000bf25070 */
[----:B------:R-:W-:Y:S01]  /*4db0*/  IMAD R4, R2, UR4, RZ ;  /* 0x0000000402047c24 */ /* 0x000fe2000f8e02ff */
[----:B------:R-:W-:Y:S01]  /*4dc0*/  ISETP.NE.AND.EX P1, PT, RZ, UR7, PT, P1 ;  /* 0x00000007ff007c0c */ /* 0x000fe2000bf25310 */
[----:B------:R-:W-:-:S04]  /*4dd0*/  IMAD.MOV.U32 R2, RZ, RZ, R18 ;  /* 0x000000ffff027224 */ /* 0x000fc800078e0012 */
[----:B------:R-:W-:Y:S01]  /*4de0*/  IMAD.WIDE.U32 R2, R5, UR4, R2 ;  /* 0x0000000405027c25 */ /* 0x000fe2000f8e0002 */
[----:B------:R-:W-:-:S03]  /*4df0*/  ULDC UR4, c[0x0][0x618] ;  /* 0x0001860000047ab9 */ /* 0x000fc60000000800 */
[----:B------:R-:W-:Y:S01]  /*4e00*/  IMAD R5, R5, UR5, R4 ;  /* 0x0000000505057c24 */ /* 0x000fe2000f8e0204 */
[----:B------:R-:W-:Y:S01]  /*4e10*/  ULDC UR5, c[0x0][0x154] ;  /* 0x0000550000057ab9 */ /* 0x000fe20000000800 */
[----:B0-----:R-:W-:Y:S02]  /*4e20*/  IMAD.MOV R4, RZ, RZ, -R14 ;  /* 0x000000ffff047224 */ /* 0x001fe400078e0a0e */
[----:B------:R-:W0:Y:S01]  /*4e30*/  LDC R14, c[0x0][0x148] ;  /* 0x00005200ff0e7b82 */ /* 0x000e220000000800 */
[----:B------:R-:W-:Y:S02]  /*4e40*/  IMAD.IADD R3, R3, 0x1, R5 ;  /* 0x0000000103037824 */ /* 0x000fe400078e0205 */
[----:B-1----:R-:W-:Y:S01]  /*4e50*/  IMAD R11, R12, R4, R11 ;  /* 0x000000040c0b7224 */ /* 0x002fe200078e020b */
[----:B------:R-:W-:Y:S02]  /*4e60*/  I2FP.F32.U32 R4, R9 ;  /* 0x0000000900047245 */ /* 0x000fe40000201000 */
[----:B------:R-:W-:-:S02]  /*4e70*/  SHF.R.U64 R12, R2, UR4, R3 ;  /* 0x00000004020c7c19 */ /* 0x000fc40008001203 */
[----:B------:R-:W-:Y:S01]  /*4e80*/  SHF.R.U32.HI R3, RZ, UR4, R3 ;  /* 0x00000004ff037c19 */ /* 0x000fe20008011603 */
[----:B------:R-:W-:Y:S01]  /*4e90*/  FMUL R4, R4, UR5 ;  /* 0x0000000504047c20 */ /* 0x000fe20008400000 */
[----:B------:R-:W-:Y:S02]  /*4ea0*/  ULDC UR4, c[0x0][0x608] ;  /* 0x0001820000047ab9 */ /* 0x000fe40000000800 */
[--C-:B------:R-:W-:Y:S01]  /*4eb0*/  SHF.R.U64 R15, R12, UR4, R3.reuse ;  /* 0x000000040c0f7c19 */ /* 0x100fe20008001203 */
[----:B------:R1:W2:Y:S01]  /*4ec0*/  F2I.U32.TRUNC.NTZ R20, R4 ;  /* 0x0000000400147305 */ /* 0x0002a2000020f000 */
[----:B------:R-:W-:Y:S01]  /*4ed0*/  SHF.R.U32.HI R2, RZ, UR4, R3 ;  /* 0x00000004ff027c19 */ /* 0x000fe20008011603 */
[----:B------:R-:W-:-:S03]  /*4ee0*/  ULDC UR4, c[0x0][0x658] ;  /* 0x0001960000047ab9 */ /* 0x000fc60000000800 */
[--C-:B------:R-:W-:Y:S02]  /*4ef0*/  SHF.R.U64 R13, R15, UR4, R2.reuse ;  /* 0x000000040f0d7c19 */ /* 0x100fe40008001202 */
[----:B------:R-:W-:-:S03]  /*4f00*/  SHF.R.U32.HI R19, RZ, UR4, R2 ;  /* 0x00000004ff137c19 */ /* 0x000fc60008011602 */
[----:B------:R-:W-:Y:S02]  /*4f10*/  IMAD.MOV.U32 R2, RZ, RZ, R13 ;  /* 0x000000ffff027224 */ /* 0x000fe400078e000d */
[----:B------:R-:W-:Y:S01]  /*4f20*/  IMAD.MOV.U32 R3, RZ, RZ, R19 ;  /* 0x000000ffff037224 */ /* 0x000fe200078e0013 */
[----:B-1----:R-:W-:Y:S06]  /*4f30*/  @!P1 BRA `(.L_x_115) ;  /* 0x0000000000289947 */ /* 0x002fec0003800000 */
        /* <DEDUP_REMOVED lines=10> */
.L_x_115:
[----:B------:R-:W1:Y:S01]  /*4fe0*/  LDC R4, c[0x0][0x65c] ;  /* 0x00019700ff047b82 */ /* 0x000e620000000800 */
[----:B------:R-:W-:Y:S01]  /*4ff0*/  ULDC UR4, c[0x0][0x648] ;  /* 0x0001920000047ab9 */ /* 0x000fe20000000800 */
[----:B------:R-:W-:Y:S01]  /*5000*/  LOP3.LUT R15, R15, UR16, RZ, 0xc0, !PT ;  /* 0x000000100f0f7c12 */ /* 0x000fe2000f8ec0ff */
[----:B--2---:R-:W-:Y:S01]  /*5010*/  IMAD.MOV R20, RZ, RZ, -R20 ;  /* 0x000000ffff147224 */ /* 0x004fe200078e0a14 */
[----:B------:R-:W-:Y:S01]  /*5020*/  SHF.R.U64 R2, R2, UR4, R3 ;  /* 0x0000000402027c19 */ /* 0x000fe20008001203 */
[----:B------:R-:W-:Y:S01]  /*5030*/  ULDC UR4, c[0x0][0x638] ;  /* 0x00018e0000047ab9 */ /* 0x000fe20000000800 */
[----:B------:R-:W-:Y:S01]  /*5040*/  LOP3.LUT R12, R12, UR15, RZ, 0xc0, !PT ;  /* 0x0000000f0c0c7c12 */ /* 0x000fe2000f8ec0ff */
[----:B------:R-:W-:Y:S01]  /*5050*/  ULDC UR5, c[0x0][0x610] ;  /* 0x0001840000057ab9 */ /* 0x000fe20000000800 */
[----:B------:R-:W-:Y:S01]  /*5060*/  IMAD.MOV.U32 R3, RZ, RZ, 0x1 ;  /* 0x00000001ff037424 */ /* 0x000fe200078e00ff */
[----:B-1----:R-:W-:Y:S01]  /*5070*/  ISETP.NE.AND P1, PT, R4, 0x1, PT ;  /* 0x000000010400780c */ /* 0x002fe20003f25270 */
[----:B------:R-:W-:-:S02]  /*5080*/  IMAD.MOV R4, RZ, RZ, -R2 ;  /* 0x000000ffff047224 */ /* 0x000fc400078e0a02 */
[----:B------:R-:W-:Y:S02]  /*5090*/  IMAD R2, R2, UR17, R15 ;  /* 0x0000001102027c24 */ /* 0x000fe4000f8e020f */
[----:B------:R-:W-:Y:S01]  /*50a0*/  IMAD R13, R4, UR4, R13 ;  /* 0x00000004040d7c24 */ /* 0x000fe2000f8e020d */
[----:B------:R-:W-:-:S07]  /*50b0*/  ULDC UR4, c[0x0][0x600] ;  /* 0x0001800000047ab9 */ /* 0x000fce0000000800 */
[----:B0-----:R-:W-:-:S04]  /*50c0*/  @P1 IMAD R11, R14, R20, R9 ;  /* 0x000000140e0b1224 */ /* 0x001fc800078e0209 */
[----:B------:R-:W-:Y:S02]  /*50d0*/  IMAD R11, R2, UR5, R11 ;  /* 0x00000005020b7c24 */ /* 0x000fe4000f8e020b */
[----:B------:R-:W-:-:S05]  /*50e0*/  IMAD R2, R13, UR4, R12 ;  /* 0x000000040d027c24 */ /* 0x000fca000f8e020c */
[----:B------:R-:W-:Y:S02]  /*50f0*/  SEL R22, R2, R11, !P1 ;  /* 0x0000000b02167207 */ /* 0x000fe40004800000 */
[----:B------:R-:W-:Y:S01]  /*5100*/  SEL R19, R11, R2, !P1 ;  /* 0x000000020b137207 */ /* 0x000fe20004800000 */
[----:B------:R-:W-:-:S07]  /*5110*/  IMAD.MOV.U32 R2, RZ, RZ, R10 ;  /* 0x000000ffff027224 */ /* 0x000fce00078e000a */
.L_x_113:
[----:B------:R-:W-:Y:S05]  /*5120*/  BSYNC B1 ;  /* 0x0000000000017941 */ /* 0x000fea0003800000 */
.L_x_112:
[----:B------:R-:W-:-:S13]  /*5130*/  LOP3.LUT P1, RZ, R3, 0xff, RZ, 0xc0, !PT ;  /* 0x000000ff03ff7812 */ /* 0x000fda000782c0ff */
[----:B------:R-:W-:Y:S05]  /*5140*/  @P1 BRA `(.L_x_116) ;  /* 0xfffffff400381947 */ /* 0x000fea000383ffff */
[----:B------:R-:W-:Y:S05]  /*5150*/  BSYNC B0 ;  /* 0x0000000000007941 */ /* 0x000fea0003800000 */
.L_x_104:
[----:B------:R-:W-:-:S03]  /*5160*/  UMOV UR4, 0xffffffff ;  /* 0xffffffff00047882 */ /* 0x000fc60000000000 */
[----:B------:R-:W-:Y:S05]  /*5170*/  BRA.DIV UR4, `(.L_x_117) ;  /* 0x0000001204a07947 */ /* 0x000fea000b800000 */
[----:B------:R-:W-:-:S13]  /*5180*/  ELECT P6, URZ, PT ;  /* 0x00000000003f782f */ /* 0x000fda00038c0000 */
.L_x_157:
[----:B------:R-:W-:Y:S04]  /*5190*/  BSSY B0, `(.L_x_118) ;  /* 0x0000103000007945 */ /* 0x000fe80003800000 */
[----:B------:R-:W-:Y:S05]  /*51a0*/  @!P6 BRA `(.L_x_119) ;  /* 0x000000100004e947 */ /* 0x000fea0003800000 */
[----:B------:R-:W-:-:S04]  /*51b0*/  LOP3.LUT R16, R16, 0x2, RZ, 0xfc, !PT ;  /* 0x0000000210107812 */ /* 0x000fc800078efcff */
[----:B------:R-:W-:-:S13]  /*51c0*/  ISETP.NE.AND P0, PT, R16, 0x3, PT ;  /* 0x000000031000780c */ /* 0x000fda0003f05270 */
[----:B------:R-:W-:Y:S05]  /*51d0*/  @!P0 BRA `(.L_x_120) ;  /* 0x0000000000048947 */ /* 0x000fea0003800000 */
[----:B------:R-:W-:Y:S01]  /*51e0*/  BPT.TRAP 0x1 ;  /* 0x000000040000795c */ /* 0x000fe20000300000 */
.L_x_120:
[----:B------:R-:W0:Y:S01]  /*51f0*/  S2R R3, SR_CgaCtaId ;  /* 0x0000000000037919 */ /* 0x000e220000008800 */
[----:B------:R-:W-:-:S04]  /*5200*/  MOV R2, 0x400 ;  /* 0x0000040000027802 */ /* 0x000fc80000000f00 */
[----:B0-----:R-:W-:Y:S02]  /*5210*/  LEA R3, R3, R2, 0x18 ;  /* 0x0000000203037211 */ /* 0x001fe400078ec0ff */
[----:B------:R-:W-:-:S03]  /*5220*/  SHF.L.U32 R2, R0, 0x1f, RZ ;  /* 0x0000001f00027819 */ /* 0x000fc600000006ff */
[----:B------:R-:W-:-:S04]  /*5230*/  VIADD R3, R3, 0xe0 ;  /* 0x000000e003037836 */ /* 0x000fc80000000000 */
[C---:B------:R-:W-:Y:S02]  /*5240*/  IMAD R7, R6.reuse, 0x8, R3 ;  /* 0x0000000806077824 */ /* 0x040fe400078e0203 */
[----:B------:R-:W-:Y:S02]  /*5250*/  VIADD R6, R6, 0x1 ;  /* 0x0000000106067836 */ /* 0x000fe40000000000 */
[----:B------:R-:W0:Y:S03]  /*5260*/  SYNCS.PHASECHK.TRANS64.TRYWAIT P0, [R7+URZ], R2 ;  /* 0x00000002070075a7 */ /* 0x000e26000800017f */
[----:B------:R-:W-:-:S04]  /*5270*/  ISETP.NE.AND P1, PT, R6, 0x1c, PT ;  /* 0x0000001c0600780c */ /* 0x000fc80003f25270 */
[----:B------:R-:W-:Y:S02]  /*5280*/  SEL R5, RZ, 0x1, P1 ;  /* 0x00000001ff057807 */ /* 0x000fe40000800000 */
[----:B------:R-:W-:Y:S02]  /*5290*/  SEL R6, R6, RZ, P1 ;  /* 0x000000ff06067207 */ /* 0x000fe40000800000 */
[----:B------:R-:W-:-:S03]  /*52a0*/  LOP3.LUT R5, R0, R5, RZ, 0x3c, !PT ;  /* 0x0000000500057212 */ /* 0x000fc600078e3cff */
[----:B------:R-:W-:Y:S01]  /*52b0*/  IMAD R9, R6, 0x8, R3 ;  /* 0x0000000806097824 */ /* 0x000fe200078e0203 */
[----:B------:R-:W-:Y:S01]  /*52c0*/  SHF.L.U32 R4, R5, 0x1f, RZ ;  /* 0x0000001f05047819 */ /* 0x000fe200000006ff */
[----:B0-----:R-:W-:Y:S06]  /*52d0*/  @!P0 BRA `(.L_x_121) ;  /* 0x0000001000688947 */ /* 0x001fec0003800000 */
.L_x_158:
[----:B------:R-:W1:Y:S01]  /*52e0*/  SYNCS.PHASECHK.TRANS64.TRYWAIT P0, [R9+URZ], R4 ;  /* 0x00000004090075a7 */ /* 0x000e62000800017f */
[----:B------:R-:W-:-:S05]  /*52f0*/  VIADD R0, R6, 0x1 ;  /* 0x0000000106007836 */ /* 0x000fca0000000000 */
[----:B------:R-:W-:-:S04]  /*5300*/  ISETP.NE.AND P1, PT, R0, 0x1c, PT ;  /* 0x0000001c0000780c */ /* 0x000fc80003f25270 */
[----:B0-----:R-:W-:Y:S02]  /*5310*/  SEL R2, RZ, 0x1, P1 ;  /* 0x00000001ff027807 */ /* 0x001fe40000800000 */
[----:B------:R-:W-:Y:S02]  /*5320*/  SEL R0, R0, RZ, P1 ;  /* 0x000000ff00007207 */ /* 0x000fe40000800000 */
[----:B------:R-:W-:-:S03]  /*5330*/  LOP3.LUT R7, R5, R2, RZ, 0x3c, !PT ;  /* 0x0000000205077212 */ /* 0x000fc600078e3cff */
[----:B------:R-:W-:Y:S01]  /*5340*/  IMAD R6, R0, 0x8, R3 ;  /* 0x0000000800067824 */ /* 0x000fe200078e0203 */
[----:B------:R-:W-:Y:S01]  /*5350*/  SHF.L.U32 R5, R7, 0x1f, RZ ;  /* 0x0000001f07057819 */ /* 0x000fe200000006ff */
[----:B-1----:R-:W-:Y:S06]  /*5360*/  @!P0 BRA `(.L_x_122) ;  /* 0x0000001000588947 */ /* 0x002fec0003800000 */
.L_x_159:
[----:B------:R-:W1:Y:S01]  /*5370*/  SYNCS.PHASECHK.TRANS64.TRYWAIT P0, [R6+URZ], R5 ;  /* 0x00000005060075a7 */ /* 0x000e62000800017f */
[----:B------:R-:W-:-:S05]  /*5380*/  VIADD R0, R0, 0x1 ;  /* 0x0000000100007836 */ /* 0x000fca0000000000 */
[----:B------:R-:W-:-:S04]  /*5390*/  ISETP.NE.AND P1, PT, R0, 0x1c, PT ;  /* 0x0000001c0000780c */ /* 0x000fc80003f25270 */
[----:B------:R-:W-:Y:S02]  /*53a0*/  SEL R2, RZ, 0x1, P1 ;  /* 0x00000001ff027807 */ /* 0x000fe40000800000 */
[----:B------:R-:W-:Y:S02]  /*53b0*/  SEL R0, R0, RZ, P1 ;  /* 0x000000ff00007207 */ /* 0x000fe40000800000 */
[----:B------:R-:W-:-:S03]  /*53c0*/  LOP3.LUT R7, R7, R2, RZ, 0x3c, !PT ;  /* 0x0000000207077212 */ /* 0x000fc600078e3cff */
[----:B0-----:R-:W-:Y:S01]  /*53d0*/  IMAD R9, R0, 0x8, R3 ;  /* 0x0000000800097824 */ /* 0x001fe200078e0203 */
[----:B------:R-:W-:Y:S01]  /*53e0*/  SHF.L.U32 R4, R7, 0x1f, RZ ;  /* 0x0000001f07047819 */ /* 0x000fe200000006ff */
[----:B-1----:R-:W-:Y:S06]  /*53f0*/  @!P0 BRA `(.L_x_123) ;  /* 0x0000001000488947 */ /* 0x002fec0003800000 */
.L_x_160:
        /* <DEDUP_REMOVED lines=9> */
.L_x_161:
        /* <DEDUP_REMOVED lines=9> */
.L_x_162:
        /* <DEDUP_REMOVED lines=9> */
.L_x_163:
        /* <DEDUP_REMOVED lines=9> */
.L_x_164:
        /* <DEDUP_REMOVED lines=9> */
.L_x_165:
        /* <DEDUP_REMOVED lines=9> */
.L_x_166:
        /* <DEDUP_REMOVED lines=9> */
.L_x_167:
        /* <DEDUP_REMOVED lines=9> */
.L_x_168:
        /* <DEDUP_REMOVED lines=9> */
.L_x_169:
        /* <DEDUP_REMOVED lines=9> */
.L_x_170:
        /* <DEDUP_REMOVED lines=9> */
.L_x_171:
        /* <DEDUP_REMOVED lines=9> */
.L_x_172:
        /* <DEDUP_REMOVED lines=9> */
.L_x_173:
        /* <DEDUP_REMOVED lines=9> */
.L_x_174:
        /* <DEDUP_REMOVED lines=9> */
.L_x_175:
        /* <DEDUP_REMOVED lines=9> */
.L_x_176:
        /* <DEDUP_REMOVED lines=9> */
.L_x_177:
        /* <DEDUP_REMOVED lines=9> */
.L_x_178:
        /* <DEDUP_REMOVED lines=9> */
.L_x_179:
        /* <DEDUP_REMOVED lines=9> */
.L_x_180:
        /* <DEDUP_REMOVED lines=9> */
.L_x_181:
        /* <DEDUP_REMOVED lines=9> */
.L_x_182:
        /* <DEDUP_REMOVED lines=9> */
.L_x_183:
[----:B------:R-:W1:Y:S01]  /*60f0*/  SYNCS.PHASECHK.TRANS64.TRYWAIT P0, [R6+URZ], R5 ;  /* 0x00000005060075a7 */ /* 0x000e62000800017f */
[----:B------:R-:W-:-:S05]  /*6100*/  VIADD R0, R0, 0x1 ;  /* 0x0000000100007836 */ /* 0x000fca0000000000 */
[----:B------:R-:W-:-:S04]  /*6110*/  ISETP.NE.AND P1, PT, R0, 0x1c, PT ;  /* 0x0000001c0000780c */ /* 0x000fc80003f25270 */
[----:B------:R-:W-:Y:S02]  /*6120*/  SEL R2, RZ, 0x1, P1 ;  /* 0x00000001ff027807 */ /* 0x000fe40000800000 */
[----:B------:R-:W-:Y:S02]  /*6130*/  SEL R0, R0, RZ, P1 ;  /* 0x000000ff00007207 */ /* 0x000fe40000800000 */
[----:B------:R-:W-:Y:S01]  /*6140*/  LOP3.LUT R2, R7, R2, RZ, 0x3c, !PT ;  /* 0x0000000207027212 */ /* 0x000fe200078e3cff */
[----:B-1----:R-:W-:Y:S06]  /*6150*/  @!P0 BRA `(.L_x_147) ;  /* 0x0000000800d08947 */ /* 0x002fec0003800000 */
.L_x_184:
[----:B------:R-:W-:Y:S01]  /*6160*/  IMAD R3, R0, 0x8, R3 ;  /* 0x0000000800037824 */ /* 0x000fe200078e0203 */
[----:B------:R-:W-:-:S07]  /*6170*/  SHF.L.U32 R0, R2, 0x1f, RZ ;  /* 0x0000001f02007819 */ /* 0x000fce00000006ff */
.L_x_148:
[----:B--2---:R2:W3:Y:S02]  /*6180*/  SYNCS.PHASECHK.TRANS64.TRYWAIT P0, [R3+URZ], R0 ;  /* 0x00000000030075a7 */ /* 0x0044e4000800017f */
[----:B---3--:R-:W-:Y:S05]  /*6190*/  @!P0 NANOSLEEP.SYNCS 0x989680 ;  /* 0x009896800000895d */ /* 0x008fea0003900000 */
[----:B------:R-:W3:Y:S02]  /*61a0*/  @!P0 SYNCS.PHASECHK.TRANS64 P0, [R3+URZ], R0 ;  /* 0x00000000030085a7 */ /* 0x000ee4000800007f */
[----:B---3--:R-:W-:Y:S05]  /*61b0*/  @!P0 BRA `(.L_x_148) ;  /* 0xfffffffc00f08947 */ /* 0x008fea000383ffff */
.L_x_119:
[----:B------:R-:W-:Y:S05]  /*61c0*/  BSYNC B0 ;  /* 0x0000000000007941 */ /* 0x000fea0003800000 */
.L_x_118:
[----:B------:R-:W-:Y:S05]  /*61d0*/  EXIT ;  /* 0x000000000000794d */ /* 0x000fea0003800000 */
.L_x_16:
[----:B-1----:R1:W2:Y:S02]  /*61e0*/  SYNCS.PHASECHK.TRANS64.TRYWAIT P0, [R63+URZ], R0 ;  /* 0x000000003f0075a7 */ /* 0x0022a4000800017f */
[----:B--2---:R-:W-:Y:S05]  /*61f0*/  @!P0 NANOSLEEP.SYNCS 0x989680 ;  /* 0x009896800000895d */ /* 0x004fea0003900000 */
[----:B------:R-:W2:Y:S02]  /*6200*/  @!P0 SYNCS.PHASECHK.TRANS64 P0, [R63+URZ], R0 ;  /* 0x000000003f0085a7 */ /* 0x000ea4000800007f */
[----:B--2---:R-:W-:Y:S05]  /*6210*/  @!P0 BRA `(.L_x_16) ;  /* 0xfffffffc00f08947 */ /* 0x004fea000383ffff */
[----:B------:R-:W-:Y:S05]  /*6220*/  BRA `(.L_x_149) ;  /* 0xffffffb4007c7947 */ /* 0x000fea000383ffff */
.L_x_21:
[----:B--2---:R2:W3:Y:S02]  /*6230*/  SYNCS.PHASECHK.TRANS64.TRYWAIT P1, [R3+URZ], R0 ;  /* 0x00000000030075a7 */ /* 0x0044e4000802017f */
[----:B---3--:R-:W-:Y:S05]  /*6240*/  @!P1 NANOSLEEP.SYNCS 0x989680 ;  /* 0x009896800000995d */ /* 0x008fea0003900000 */
[----:B------:R-:W3:Y:S02]  /*6250*/  @!P1 SYNCS.PHASECHK.TRANS64 P1, [R3+URZ], R0 ;  /* 0x00000000030095a7 */ /* 0x000ee4000802007f */
[----:B---3--:R-:W-:Y:S05]  /*6260*/  @!P1 BRA `(.L_x_21) ;  /* 0xfffffffc00f09947 */ /* 0x008fea000383ffff */
[----:B------:R-:W-:Y:S05]  /*6270*/  BRA `(.L_x_20) ;  /* 0xffffffb400e47947 */ /* 0x000fea000383ffff */
.L_x_26:
[----:B--2---:R-:W-:-:S04]  /*6280*/  IMAD.U32 R4, RZ, RZ, UR4 ;  /* 0x00000004ff047e24 */ /* 0x004fc8000f8e00ff */
[----:B------:R2:W3:Y:S03]  /*6290*/  SYNCS.PHASECHK.TRANS64.TRYWAIT P1, [R4+URZ], R3 ;  /* 0x00000003040075a7 */ /* 0x0004e6000802017f */
[----:B---3--:R-:W-:Y:S05]  /*62a0*/  @!P1 NANOSLEEP.SYNCS 0x989680 ;  /* 0x009896800000995d */ /* 0x008fea0003900000 */
[----:B------:R-:W3:Y:S02]  /*62b0*/  @!P1 SYNCS.PHASECHK.TRANS64 P1, [R4+URZ], R3 ;  /* 0x00000003040095a7 */ /* 0x000ee4000802007f */
[----:B---3--:R-:W-:Y:S05]  /*62c0*/  @!P1 BRA `(.L_x_26) ;  /* 0xfffffffc00ec9947 */ /* 0x008fea000383ffff */
[----:B------:R-:W-:Y:S05]  /*62d0*/  BRA `(.L_x_25) ;  /* 0xffffffb8005c7947 */ /* 0x000fea000383ffff */
.L_x_32:
[----:B---3--:R3:W4:Y:S02]  /*62e0*/  SYNCS.PHASECHK.TRANS64.TRYWAIT P0, [R63+URZ+0x10], R0 ;  /* 0x000010003f0075a7 */ /* 0x008724000800017f */
[----:B----4-:R-:W-:Y:S05]  /*62f0*/  @!P0 NANOSLEEP.SYNCS 0x989680 ;  /* 0x009896800000895d */ /* 0x010fea0003900000 */
[----:B------:R-:W4:Y:S02]  /*6300*/  @!P0 SYNCS.PHASECHK.TRANS64 P0, [R63+URZ+0x10], R0 ;  /* 0x000010003f0085a7 */ /* 0x000f24000800007f */
[----:B----4-:R-:W-:Y:S05]  /*6310*/  @!P0 BRA `(.L_x_32) ;  /* 0xfffffffc00f08947 */ /* 0x010fea000383ffff */
[----:B------:R-:W-:Y:S05]  /*6320*/  BRA `(.L_x_150) ;  /* 0xffffffbc00547947 */ /* 0x000fea000383ffff */
.L_x_105:
[----:B------:R-:W-:Y:S01]  /*6330*/  BSSY B1, `(.L_x_151) ;  /* 0x0000006000017945 */ /* 0x000fe20003800000 */
[----:B------:R-:W-:-:S07]  /*6340*/  IMAD.MOV.U32 R15, RZ, RZ, -0x1 ;  /* 0xffffffffff0f7424 */ /* 0x000fce00078e00ff */
[----:B-----5:R-:W-:Y:S05]  /*6350*/  WARPSYNC.COLLECTIVE R15, `(.L_x_152) ;  /* 0x000000000f0c7348 */ /* 0x020fea0003c00000 */
[----:B------:R-:W-:Y:S02]  /*6360*/  ELECT P6, UR62, PT ;  /* 0x00000000003e782f */ /* 0x000fe400038c0000 */
[----:B------:R-:W-:Y:S01]  /*6370*/  MOV R14, UR62 ;  /* 0x0000003e000e7c02 */ /* 0x000fe20008000f00 */
[----:B-----5:R-:W-:Y:S10]  /*6380*/  ENDCOLLECTIVE ;  /* 0x000000000000791b */ /* 0x020ff40003800000 */
.L_x_152:
[----:B------:R-:W-:Y:S05]  /*6390*/  BSYNC B1 ;  /* 0x0000000000017941 */ /* 0x000fea0003800000 */
.L_x_151:
[----:B------:R-:W-:Y:S05]  /*63a0*/  BRA `(.L_x_153) ;  /* 0xffffffe000ac7947 */ /* 0x000fea000383ffff */
.L_x_108:
[----:B0-----:R0:W1:Y:S02]  /*63b0*/  SYNCS.PHASECHK.TRANS64.TRYWAIT P1, [R10+URZ+0xe0], R5 ;  /* 0x0000e0050a0075a7 */ /* 0x001064000802017f */
[----:B-1----:R-:W-:Y:S05]  /*63c0*/  @!P1 NANOSLEEP.SYNCS 0x989680 ;  /* 0x009896800000995d */ /* 0x002fea0003900000 */
[----:B------:R-:W1:Y:S02]  /*63d0*/  @!P1 SYNCS.PHASECHK.TRANS64 P1, [R10+URZ+0xe0], R5 ;  /* 0x0000e0050a0095a7 */ /* 0x000e64000802007f */
[----:B-1----:R-:W-:Y:S05]  /*63e0*/  @!P1 BRA `(.L_x_108) ;  /* 0xfffffffc00f09947 */ /* 0x002fea000383ffff */
[----:B------:R-:W-:Y:S05]  /*63f0*/  BRA `(.L_x_154) ;  /* 0xffffffe000e07947 */ /* 0x000fea000383ffff */
.L_x_117:
[----:B------:R-:W-:Y:S01]  /*6400*/  BSSY B0, `(.L_x_155) ;  /* 0x0000006000007945 */ /* 0x000fe20003800000 */
[----:B------:R-:W-:-:S07]  /*6410*/  IMAD.MOV.U32 R15, RZ, RZ, -0x1 ;  /* 0xffffffffff0f7424 */ /* 0x000fce00078e00ff */
[----:B-----5:R-:W-:Y:S05]  /*6420*/  WARPSYNC.COLLECTIVE R15, `(.L_x_156) ;  /* 0x000000000f0c7348 */ /* 0x020fea0003c00000 */
[----:B------:R-:W-:Y:S02]  /*6430*/  ELECT P6, UR62, PT ;  /* 0x00000000003e782f */ /* 0x000fe400038c0000 */
[----:B------:R-:W-:Y:S01]  /*6440*/  MOV R14, UR62 ;  /* 0x0000003e000e7c02 */ /* 0x000fe20008000f00 */
[----:B-----5:R-:W-:Y:S10]  /*6450*/  ENDCOLLECTIVE ;  /* 0x000000000000791b */ /* 0x020ff40003800000 */
.L_x_156:
[----:B------:R-:W-:Y:S05]  /*6460*/  BSYNC B0 ;  /* 0x0000000000007941 */ /* 0x000fea0003800000 */
.L_x_155:
[----:B------:R-:W-:Y:S05]  /*6470*/  BRA `(.L_x_157) ;  /* 0xffffffec00447947 */ /* 0x000fea000383ffff */
.L_x_121:
[----:B0-----:R0:W1:Y:S02]  /*6480*/  SYNCS.PHASECHK.TRANS64.TRYWAIT P0, [R7+URZ], R2 ;  /* 0x00000002070075a7 */ /* 0x001064000800017f */
[----:B-1----:R-:W-:Y:S05]  /*6490*/  @!P0 NANOSLEEP.SYNCS 0x989680 ;  /* 0x009896800000895d */ /* 0x002fea0003900000 */
[----:B------:R-:W1:Y:S02]  /*64a0*/  @!P0 SYNCS.PHASECHK.TRANS64 P0, [R7+URZ], R2 ;  /* 0x00000002070085a7 */ /* 0x000e64000800007f */
[----:B-1----:R-:W-:Y:S05]  /*64b0*/  @!P0 BRA `(.L_x_121) ;  /* 0xfffffffc00f08947 */ /* 0x002fea000383ffff */
[----:B------:R-:W-:Y:S05]  /*64c0*/  BRA `(.L_x_158) ;  /* 0xffffffec00847947 */ /* 0x000fea000383ffff */
.L_x_122:
[----:B0-----:R0:W1:Y:S02]  /*64d0*/  SYNCS.PHASECHK.TRANS64.TRYWAIT P0, [R9+URZ], R4 ;  /* 0x00000004090075a7 */ /* 0x001064000800017f */
[----:B-1----:R-:W-:Y:S05]  /*64e0*/  @!P0 NANOSLEEP.SYNCS 0x989680 ;  /* 0x009896800000895d */ /* 0x002fea0003900000 */
[----:B------:R-:W1:Y:S02]  /*64f0*/  @!P0 SYNCS.PHASECHK.TRANS64 P0, [R9+URZ], R4 ;  /* 0x00000004090085a7 */ /* 0x000e64000800007f */
[----:B-1----:R-:W-:Y:S05]  /*6500*/  @!P0 BRA `(.L_x_122) ;  /* 0xfffffffc00f08947 */ /* 0x002fea000383ffff */
[----:B------:R-:W-:Y:S05]  /*6510*/  BRA `(.L_x_159) ;  /* 0xffffffec00947947 */ /* 0x000fea000383ffff */
.L_x_123:
[----:B0-----:R0:W1:Y:S02]  /*6520*/  SYNCS.PHASECHK.TRANS64.TRYWAIT P0, [R6+URZ], R5 ;  /* 0x00000005060075a7 */ /* 0x001064000800017f */
[----:B-1----:R-:W-:Y:S05]  /*6530*/  @!P0 NANOSLEEP.SYNCS 0x989680 ;  /* 0x009896800000895d */ /* 0x002fea0003900000 */
[----:B------:R-:W1:Y:S02]  /*6540*/  @!P0 SYNCS.PHASECHK.TRANS64 P0, [R6+URZ], R5 ;  /* 0x00000005060085a7 */ /* 0x000e64000800007f */
[----:B-1----:R-:W-:Y:S05]  /*6550*/  @!P0 BRA `(.L_x_123) ;  /* 0xfffffffc00f08947 */ /* 0x002fea000383ffff */
[----:B------:R-:W-:Y:S05]  /*6560*/  BRA `(.L_x_160) ;  /* 0xffffffec00a47947 */ /* 0x000fea000383ffff */
.L_x_124:
[----:B0-----:R0:W1:Y:S02]  /*6570*/  SYNCS.PHASECHK.TRANS64.TRYWAIT P0, [R9+URZ], R4 ;  /* 0x00000004090075a7 */ /* 0x001064000800017f */
[----:B-1----:R-:W-:Y:S05]  /*6580*/  @!P0 NANOSLEEP.SYNCS 0x989680 ;  /* 0x009896800000895d */ /* 0x002fea0003900000 */
[----:B------:R-:W1:Y:S02]  /*6590*/  @!P0 SYNCS.PHASECHK.TRANS64 P0, [R9+URZ], R4 ;  /* 0x00000004090085a7 */ /* 0x000e64000800007f */
[----:B-1----:R-:W-:Y:S05]  /*65a0*/  @!P0 BRA `(.L_x_124) ;  /* 0xfffffffc00f08947 */ /* 0x002fea000383ffff */
[----:B------:R-:W-:Y:S05]  /*65b0*/  BRA `(.L_x_161) ;  /* 0xffffffec00b47947 */ /* 0x000fea000383ffff */
.L_x_125:
[----:B0-----:R0:W1:Y:S02]  /*65c0*/  SYNCS.PHASECHK.TRANS64.TRYWAIT P0, [R6+URZ], R5 ;  /* 0x00000005060075a7 */ /* 0x001064000800017f */
[----:B-1----:R-:W-:Y:S05]  /*65d0*/  @!P0 NANOSLEEP.SYNCS 0x989680 ;  /* 0x009896800000895d */ /* 0x002fea0003900000 */
[----:B------:R-:W1:Y:S02]  /*65e0*/  @!P0 SYNCS.PHASECHK.TRANS64 P0, [R6+URZ], R5 ;  /* 0x00000005060085a7 */ /* 0x000e64000800007f */
[----:B-1----:R-:W-:Y:S05]  /*65f0*/  @!P0 BRA `(.L_x_125) ;  /* 0xfffffffc00f08947 */ /* 0x002fea000383ffff */
[----:B------:R-:W-:Y:S05]  /*6600*/  BRA `(.L_x_162) ;  /* 0xffffffec00c47947 */ /* 0x000fea000383ffff */
.L_x_126:
[----:B0-----:R0:W1:Y:S02]  /*6610*/  SYNCS.PHASECHK.TRANS64.TRYWAIT P0, [R9+URZ], R4 ;  /* 0x00000004090075a7 */ /* 0x001064000800017f */
[----:B-1----:R-:W-:Y:S05]  /*6620*/  @!P0 NANOSLEEP.SYNCS 0x989680 ;  /* 0x009896800000895d */ /* 0x002fea0003900000 */
[----:B------:R-:W1:Y:S02]  /*6630*/  @!P0 SYNCS.PHASECHK.TRANS64 P0, [R9+URZ], R4 ;  /* 0x00000004090085a7 */ /* 0x000e64000800007f */
[----:B-1----:R-:W-:Y:S05]  /*6640*/  @!P0 BRA `(.L_x_126) ;  /* 0xfffffffc00f08947 */ /* 0x002fea000383ffff */
[----:B------:R-:W-:Y:S05]  /*6650*/  BRA `(.L_x_163) ;  /* 0xffffffec00d47947 */ /* 0x000fea000383ffff */
.L_x_127:
[----:B0-----:R0:W1:Y:S02]  /*6660*/  SYNCS.PHASECHK.TRANS64.TRYWAIT P0, [R6+URZ], R5 ;  /* 0x00000005060075a7 */ /* 0x001064000800017f */
[----:B-1----:R-:W-:Y:S05]  /*6670*/  @!P0 NANOSLEEP.SYNCS 0x989680 ;  /* 0x009896800000895d */ /* 0x002fea0003900000 */
[----:B------:R-:W1:Y:S02]  /*6680*/  @!P0 SYNCS.PHASECHK.TRANS64 P0, [R6+URZ], R5 ;  /* 0x00000005060085a7 */ /* 0x000e64000800007f */
[----:B-1----:R-:W-:Y:S05]  /*6690*/  @!P0 BRA `(.L_x_127) ;  /* 0xfffffffc00f08947 */ /* 0x002fea000383ffff */
[----:B------:R-:W-:Y:S05]  /*66a0*/  BRA `(.L_x_164) ;  /* 0xffffffec00e47947 */ /* 0x000fea000383ffff */
.L_x_128:
[----:B0-----:R0:W1:Y:S02]  /*66b0*/  SYNCS.PHASECHK.TRANS64.TRYWAIT P0, [R9+URZ], R4 ;  /* 0x00000004090075a7 */ /* 0x001064000800017f */
[----:B-1----:R-:W-:Y:S05]  /*66c0*/  @!P0 NANOSLEEP.SYNCS 0x989680 ;  /* 0x009896800000895d */ /* 0x002fea0003900000 */
[----:B------:R-:W1:Y:S02]  /*66d0*/  @!P0 SYNCS.PHASECHK.TRANS64 P0, [R9+URZ], R4 ;  /* 0x00000004090085a7 */ /* 0x000e64000800007f */
[----:B-1----:R-:W-:Y:S05]  /*66e0*/  @!P0 BRA `(.L_x_128) ;  /* 0xfffffffc00f08947 */ /* 0x002fea000383ffff */
[----:B------:R-:W-:Y:S05]  /*66f0*/  BRA `(.L_x_165) ;  /* 0xffffffec00f47947 */ /* 0x000fea000383ffff */
.L_x_129:
[----:B0-----:R0:W1:Y:S02]  /*6700*/  SYNCS.PHASECHK.TRANS64.TRYWAIT P0, [R6+URZ], R5 ;  /* 0x00000005060075a7 */ /* 0x001064000800017f */
[----:B-1----:R-:W-:Y:S05]  /*6710*/  @!P0 NANOSLEEP.SYNCS 0x989680 ;  /* 0x009896800000895d */ /* 0x002fea0003900000 */
[----:B------:R-:W1:Y:S02]  /*6720*/  @!P0 SYNCS.PHASECHK.TRANS64 P0, [R6+URZ], R5 ;  /* 0x00000005060085a7 */ /* 0x000e64000800007f */
[----:B-1----:R-:W-:Y:S05]  /*6730*/  @!P0 BRA `(.L_x_129) ;  /* 0xfffffffc00f08947 */ /* 0x002fea000383ffff */
[----:B------:R-:W-:Y:S05]  /*6740*/  BRA `(.L_x_166) ;  /* 0xfffffff000047947 */ /* 0x000fea000383ffff */
.L_x_130:
[----:B0-----:R0:W1:Y:S02]  /*6750*/  SYNCS.PHASECHK.TRANS64.TRYWAIT P0, [R9+URZ], R4 ;  /* 0x00000004090075a7 */ /* 0x001064000800017f */
[----:B-1----:R-:W-:Y:S05]  /*6760*/  @!P0 NANOSLEEP.SYNCS 0x989680 ;  /* 0x009896800000895d */ /* 0x002fea0003900000 */
[----:B------:R-:W1:Y:S02]  /*6770*/  @!P0 SYNCS.PHASECHK.TRANS64 P0, [R9+URZ], R4 ;  /* 0x00000004090085a7 */ /* 0x000e64000800007f */
[----:B-1----:R-:W-:Y:S05]  /*6780*/  @!P0 BRA `(.L_x_130) ;  /* 0xfffffffc00f08947 */ /* 0x002fea000383ffff */
[----:B------:R-:W-:Y:S05]  /*6790*/  BRA `(.L_x_167) ;  /* 0xfffffff000147947 */ /* 0x000fea000383ffff */
.L_x_131:
[----:B0-----:R0:W1:Y:S02]  /*67a0*/  SYNCS.PHASECHK.TRANS64.TRYWAIT P0, [R6+URZ], R5 ;  /* 0x00000005060075a7 */ /* 0x001064000800017f */
[----:B-1----:R-:W-:Y:S05]  /*67b0*/  @!P0 NANOSLEEP.SYNCS 0x989680 ;  /* 0x009896800000895d */ /* 0x002fea0003900000 */
[----:B------:R-:W1:Y:S02]  /*67c0*/  @!P0 SYNCS.PHASECHK.TRANS64 P0, [R6+URZ], R5 ;  /* 0x00000005060085a7 */ /* 0x000e64000800007f */
[----:B-1----:R-:W-:Y:S05]  /*67d0*/  @!P0 BRA `(.L_x_131) ;  /* 0xfffffffc00f08947 */ /* 0x002fea000383ffff */
[----:B------:R-:W-:Y:S05]  /*67e0*/  BRA `(.L_x_168) ;  /* 0xfffffff000247947 */ /* 0x000fea000383ffff */
.L_x_132:
[----:B0-----:R0:W1:Y:S02]  /*67f0*/  SYNCS.PHASECHK.TRANS64.TRYWAIT P0, [R9+URZ], R4 ;  /* 0x00000004090075a7 */ /* 0x001064000800017f */
[----:B-1----:R-:W-:Y:S05]  /*6800*/  @!P0 NANOSLEEP.SYNCS 0x989680 ;  /* 0x009896800000895d */ /* 0x002fea0003900000 */
[----:B------:R-:W1:Y:S02]  /*6810*/  @!P0 SYNCS.PHASECHK.TRANS64 P0, [R9+URZ], R4 ;  /* 0x00000004090085a7 */ /* 0x000e64000800007f */
[----:B-1----:R-:W-:Y:S05]  /*6820*/  @!P0 BRA `(.L_x_132) ;  /* 0xfffffffc00f08947 */ /* 0x002fea000383ffff */
[----:B------:R-:W-:Y:S05]  /*6830*/  BRA `(.L_x_169) ;  /* 0xfffffff000347947 */ /* 0x000fea000383ffff */
.L_x_133:
[----:B0-----:R0:W1:Y:S02]  /*6840*/  SYNCS.PHASECHK.TRANS64.TRYWAIT P0, [R6+URZ], R5 ;  /* 0x00000005060075a7 */ /* 0x001064000800017f */
[----:B-1----:R-:W-:Y:S05]  /*6850*/  @!P0 NANOSLEEP.SYNCS 0x989680 ;  /* 0x009896800000895d */ /* 0x002fea0003900000 */
[----:B------:R-:W1:Y:S02]  /*6860*/  @!P0 SYNCS.PHASECHK.TRANS64 P0, [R6+URZ], R5 ;  /* 0x00000005060085a7 */ /* 0x000e64000800007f */
[----:B-1----:R-:W-:Y:S05]  /*6870*/  @!P0 BRA `(.L_x_133) ;  /* 0xfffffffc00f08947 */ /* 0x002fea000383ffff */
[----:B------:R-:W-:Y:S05]  /*6880*/  BRA `(.L_x_170) ;  /* 0xfffffff000447947 */ /* 0x000fea000383ffff */
.L_x_134:
[----:B0-----:R0:W1:Y:S02]  /*6890*/  SYNCS.PHASECHK.TRANS64.TRYWAIT P0, [R9+URZ], R4 ;  /* 0x00000004090075a7 */ /* 0x001064000800017f */
[----:B-1----:R-:W-:Y:S05]  /*68a0*/  @!P0 NANOSLEEP.SYNCS 0x989680 ;  /* 0x009896800000895d */ /* 0x002fea0003900000 */
[----:B------:R-:W1:Y:S02]  /*68b0*/  @!P0 SYNCS.PHASECHK.TRANS64 P0, [R9+URZ], R4 ;  /* 0x00000004090085a7 */ /* 0x000e64000800007f */
[----:B-1----:R-:W-:Y:S05]  /*68c0*/  @!P0 BRA `(.L_x_134) ;  /* 0xfffffffc00f08947 */ /* 0x002fea000383ffff */
[----:B------:R-:W-:Y:S05]  /*68d0*/  BRA `(.L_x_171) ;  /* 0xfffffff000547947 */ /* 0x000fea000383ffff */
.L_x_135:
[----:B0-----:R0:W1:Y:S02]  /*68e0*/  SYNCS.PHASECHK.TRANS64.TRYWAIT P0, [R6+URZ], R5 ;  /* 0x00000005060075a7 */ /* 0x001064000800017f */
[----:B-1----:R-:W-:Y:S05]  /*68f0*/  @!P0 NANOSLEEP.SYNCS 0x989680 ;  /* 0x009896800000895d */ /* 0x002fea0003900000 */
[----:B------:R-:W1:Y:S02]  /*6900*/  @!P0 SYNCS.PHASECHK.TRANS64 P0, [R6+URZ], R5 ;  /* 0x00000005060085a7 */ /* 0x000e64000800007f */
[----:B-1----:R-:W-:Y:S05]  /*6910*/  @!P0 BRA `(.L_x_135) ;  /* 0xfffffffc00f08947 */ /* 0x002fea000383ffff */
[----:B------:R-:W-:Y:S05]  /*6920*/  BRA `(.L_x_172) ;  /* 0xfffffff000647947 */ /* 0x000fea000383ffff */
.L_x_136:
[----:B0-----:R0:W1:Y:S02]  /*6930*/  SYNCS.PHASECHK.TRANS64.TRYWAIT P0, [R9+URZ], R4 ;  /* 0x00000004090075a7 */ /* 0x001064000800017f */
[----:B-1----:R-:W-:Y:S05]  /*6940*/  @!P0 NANOSLEEP.SYNCS 0x989680 ;  /* 0x009896800000895d */ /* 0x002fea0003900000 */
[----:B------:R-:W1:Y:S02]  /*6950*/  @!P0 SYNCS.PHASECHK.TRANS64 P0, [R9+URZ], R4 ;  /* 0x00000004090085a7 */ /* 0x000e64000800007f */
[----:B-1----:R-:W-:Y:S05]  /*6960*/  @!P0 BRA `(.L_x_136) ;  /* 0xfffffffc00f08947 */ /* 0x002fea000383ffff */
[----:B------:R-:W-:Y:S05]  /*6970*/  BRA `(.L_x_173) ;  /* 0xfffffff000747947 */ /* 0x000fea000383ffff */
.L_x_137:
[----:B0-----:R0:W1:Y:S02]  /*6980*/  SYNCS.PHASECHK.TRANS64.TRYWAIT P0, [R6+URZ], R5 ;  /* 0x00000005060075a7 */ /* 0x001064000800017f */
[----:B-1----:R-:W-:Y:S05]  /*6990*/  @!P0 NANOSLEEP.SYNCS 0x989680 ;  /* 0x009896800000895d */ /* 0x002fea0003900000 */
[----:B------:R-:W1:Y:S02]  /*69a0*/  @!P0 SYNCS.PHASECHK.TRANS64 P0, [R6+URZ], R5 ;  /* 0x00000005060085a7 */ /* 0x000e64000800007f */
[----:B-1----:R-:W-:Y:S05]  /*69b0*/  @!P0 BRA `(.L_x_137) ;  /* 0xfffffffc00f08947 */ /* 0x002fea000383ffff */
[----:B------:R-:W-:Y:S05]  /*69c0*/  BRA `(.L_x_174) ;  /* 0xfffffff000847947 */ /* 0x000fea000383ffff */
.L_x_138:
[----:B0-----:R0:W1:Y:S02]  /*69d0*/  SYNCS.PHASECHK.TRANS64.TRYWAIT P0, [R9+URZ], R4 ;  /* 0x00000004090075a7 */ /* 0x001064000800017f */
[----:B-1----:R-:W-:Y:S05]  /*69e0*/  @!P0 NANOSLEEP.SYNCS 0x989680 ;  /* 0x009896800000895d */ /* 0x002fea0003900000 */
[----:B------:R-:W1:Y:S02]  /*69f0*/  @!P0 SYNCS.PHASECHK.TRANS64 P0, [R9+URZ], R4 ;  /* 0x00000004090085a7 */ /* 0x000e64000800007f */
[----:B-1----:R-:W-:Y:S05]  /*6a00*/  @!P0 BRA `(.L_x_138) ;  /* 0xfffffffc00f08947 */ /* 0x002fea000383ffff */
[----:B------:R-:W-:Y:S05]  /*6a10*/  BRA `(.L_x_175) ;  /* 0xfffffff000947947 */ /* 0x000fea000383ffff */
.L_x_139:
[----:B0-----:R0:W1:Y:S02]  /*6a20*/  SYNCS.PHASECHK.TRANS64.TRYWAIT P0, [R6+URZ], R5 ;  /* 0x00000005060075a7 */ /* 0x001064000800017f */
[----:B-1----:R-:W-:Y:S05]  /*6a30*/  @!P0 NANOSLEEP.SYNCS 0x989680 ;  /* 0x009896800000895d */ /* 0x002fea0003900000 */
[----:B------:R-:W1:Y:S02]  /*6a40*/  @!P0 SYNCS.PHASECHK.TRANS64 P0, [R6+URZ], R5 ;  /* 0x00000005060085a7 */ /* 0x000e64000800007f */
[----:B-1----:R-:W-:Y:S05]  /*6a50*/  @!P0 BRA `(.L_x_139) ;  /* 0xfffffffc00f08947 */ /* 0x002fea000383ffff */
[----:B------:R-:W-:Y:S05]  /*6a60*/  BRA `(.L_x_176) ;  /* 0xfffffff000a47947 */ /* 0x000fea000383ffff */
.L_x_140:
[----:B0-----:R0:W1:Y:S02]  /*6a70*/  SYNCS.PHASECHK.TRANS64.TRYWAIT P0, [R9+URZ], R4 ;  /* 0x00000004090075a7 */ /* 0x001064000800017f */
[----:B-1----:R-:W-:Y:S05]  /*6a80*/  @!P0 NANOSLEEP.SYNCS 0x989680 ;  /* 0x009896800000895d */ /* 0x002fea0003900000 */
[----:B------:R-:W1:Y:S02]  /*6a90*/  @!P0 SYNCS.PHASECHK.TRANS64 P0, [R9+URZ], R4 ;  /* 0x00000004090085a7 */ /* 0x000e64000800007f */
[----:B-1----:R-:W-:Y:S05]  /*6aa0*/  @!P0 BRA `(.L_x_140) ;  /* 0xfffffffc00f08947 */ /* 0x002fea000383ffff */
[----:B------:R-:W-:Y:S05]  /*6ab0*/  BRA `(.L_x_177) ;  /* 0xfffffff000b47947 */ /* 0x000fea000383ffff */
.L_x_141:
[----:B0-----:R0:W1:Y:S02]  /*6ac0*/  SYNCS.PHASECHK.TRANS64.TRYWAIT P0, [R6+URZ], R5 ;  /* 0x00000005060075a7 */ /* 0x001064000800017f */
[----:B-1----:R-:W-:Y:S05]  /*6ad0*/  @!P0 NANOSLEEP.SYNCS 0x989680 ;  /* 0x009896800000895d */ /* 0x002fea0003900000 */
[----:B------:R-:W1:Y:S02]  /*6ae0*/  @!P0 SYNCS.PHASECHK.TRANS64 P0, [R6+URZ], R5 ;  /* 0x00000005060085a7 */ /* 0x000e64000800007f */
[----:B-1----:R-:W-:Y:S05]  /*6af0*/  @!P0 BRA `(.L_x_141) ;  /* 0xfffffffc00f08947 */ /* 0x002fea000383ffff */
[----:B------:R-:W-:Y:S05]  /*6b00*/  BRA `(.L_x_178) ;  /* 0xfffffff000c47947 */ /* 0x000fea000383ffff */
.L_x_142:
[----:B0-----:R0:W1:Y:S02]  /*6b10*/  SYNCS.PHASECHK.TRANS64.TRYWAIT P0, [R9+URZ], R4 ;  /* 0x00000004090075a7 */ /* 0x001064000800017f */
[----:B-1----:R-:W-:Y:S05]  /*6b20*/  @!P0 NANOSLEEP.SYNCS 0x989680 ;  /* 0x009896800000895d */ /* 0x002fea0003900000 */
[----:B------:R-:W1:Y:S02]  /*6b30*/  @!P0 SYNCS.PHASECHK.TRANS64 P0, [R9+URZ], R4 ;  /* 0x00000004090085a7 */ /* 0x000e64000800007f */
[----:B-1----:R-:W-:Y:S05]  /*6b40*/  @!P0 BRA `(.L_x_142) ;  /* 0xfffffffc00f08947 */ /* 0x002fea000383ffff */
[----:B------:R-:W-:Y:S05]  /*6b50*/  BRA `(.L_x_179) ;  /* 0xfffffff000d47947 */ /* 0x000fea000383ffff */
.L_x_143:
[----:B0-----:R0:W1:Y:S02]  /*6b60*/  SYNCS.PHASECHK.TRANS64.TRYWAIT P0, [R6+URZ], R5 ;  /* 0x00000005060075a7 */ /* 0x001064000800017f */
[----:B-1----:R-:W-:Y:S05]  /*6b70*/  @!P0 NANOSLEEP.SYNCS 0x989680 ;  /* 0x009896800000895d */ /* 0x002fea0003900000 */
[----:B------:R-:W1:Y:S02]  /*6b80*/  @!P0 SYNCS.PHASECHK.TRANS64 P0, [R6+URZ], R5 ;  /* 0x00000005060085a7 */ /* 0x000e64000800007f */
[----:B-1----:R-:W-:Y:S05]  /*6b90*/  @!P0 BRA `(.L_x_143) ;  /* 0xfffffffc00f08947 */ /* 0x002fea000383ffff */
[----:B------:R-:W-:Y:S05]  /*6ba0*/  BRA `(.L_x_180) ;  /* 0xfffffff000e47947 */ /* 0x000fea000383ffff */
.L_x_144:
[----:B0-----:R0:W1:Y:S02]  /*6bb0*/  SYNCS.PHASECHK.TRANS64.TRYWAIT P0, [R9+URZ], R4 ;  /* 0x00000004090075a7 */ /* 0x001064000800017f */
[----:B-1----:R-:W-:Y:S05]  /*6bc0*/  @!P0 NANOSLEEP.SYNCS 0x989680 ;  /* 0x009896800000895d */ /* 0x002fea0003900000 */
[----:B------:R-:W1:Y:S02]  /*6bd0*/  @!P0 SYNCS.PHASECHK.TRANS64 P0, [R9+URZ], R4 ;  /* 0x00000004090085a7 */ /* 0x000e64000800007f */
[----:B-1----:R-:W-:Y:S05]  /*6be0*/  @!P0 BRA `(.L_x_144) ;  /* 0xfffffffc00f08947 */ /* 0x002fea000383ffff */
[----:B------:R-:W-:Y:S05]  /*6bf0*/  BRA `(.L_x_181) ;  /* 0xfffffff000f47947 */ /* 0x000fea000383ffff */
.L_x_145:
[----:B0-----:R0:W1:Y:S02]  /*6c00*/  SYNCS.PHASECHK.TRANS64.TRYWAIT P0, [R6+URZ], R5 ;  /* 0x00000005060075a7 */ /* 0x001064000800017f */
[----:B-1----:R-:W-:Y:S05]  /*6c10*/  @!P0 NANOSLEEP.SYNCS 0x989680 ;  /* 0x009896800000895d */ /* 0x002fea0003900000 */
[----:B------:R-:W1:Y:S02]  /*6c20*/  @!P0 SYNCS.PHASECHK.TRANS64 P0, [R6+URZ], R5 ;  /* 0x00000005060085a7 */ /* 0x000e64000800007f */
[----:B-1----:R-:W-:Y:S05]  /*6c30*/  @!P0 BRA `(.L_x_145) ;  /* 0xfffffffc00f08947 */ /* 0x002fea000383ffff */
[----:B------:R-:W-:Y:S05]  /*6c40*/  BRA `(.L_x_182) ;  /* 0xfffffff400047947 */ /* 0x000fea000383ffff */
.L_x_146:
[----:B0-----:R0:W1:Y:S02]  /*6c50*/  SYNCS.PHASECHK.TRANS64.TRYWAIT P0, [R9+URZ], R4 ;  /* 0x00000004090075a7 */ /* 0x001064000800017f */
[----:B-1----:R-:W-:Y:S05]  /*6c60*/  @!P0 NANOSLEEP.SYNCS 0x989680 ;  /* 0x009896800000895d */ /* 0x002fea0003900000 */
[----:B------:R-:W1:Y:S02]  /*6c70*/  @!P0 SYNCS.PHASECHK.TRANS64 P0, [R9+URZ], R4 ;  /* 0x00000004090085a7 */ /* 0x000e64000800007f */
[----:B-1----:R-:W-:Y:S05]  /*6c80*/  @!P0 BRA `(.L_x_146) ;  /* 0xfffffffc00f08947 */ /* 0x002fea000383ffff */
[----:B------:R-:W-:Y:S05]  /*6c90*/  BRA `(.L_x_183) ;  /* 0xfffffff400147947 */ /* 0x000fea000383ffff */
.L_x_147:
[----:B-1----:R1:W2:Y:S02]  /*6ca0*/  SYNCS.PHASECHK.TRANS64.TRYWAIT P0, [R6+URZ], R5 ;  /* 0x00000005060075a7 */ /* 0x0022a4000800017f */
[----:B--2---:R-:W-:Y:S05]  /*6cb0*/  @!P0 NANOSLEEP.SYNCS 0x989680 ;  /* 0x009896800000895d */ /* 0x004fea0003900000 */
[----:B------:R-:W2:Y:S02]  /*6cc0*/  @!P0 SYNCS.PHASECHK.TRANS64 P0, [R6+URZ], R5 ;  /* 0x00000005060085a7 */ /* 0x000ea4000800007f */
[----:B--2---:R-:W-:Y:S05]  /*6cd0*/  @!P0 BRA `(.L_x_147) ;  /* 0xfffffffc00f08947 */ /* 0x004fea000383ffff */
[----:B------:R-:W-:Y:S05]  /*6ce0*/  BRA `(.L_x_184) ;  /* 0xfffffff4001c7947 */ /* 0x000fea000383ffff */
.L_x_185:
[----:B------:R-:W-:-:S00]  /*6cf0*/  BRA `(.L_x_185) ;  /* 0xfffffffc00fc7947 */ /* 0x000fc0000383ffff */
[----:B------:R-:W-:-:S00]  /*6d00*/  NOP ;  /* 0x0000000000007918 */ /* 0x000fc00000000000 */
[----:B------:R-:W-:-:S00]  /*6d10*/  NOP ;  /* 0x0000000000007918 */ /* 0x000fc00000000000 */
[----:B------:R-:W-:-:S00]  /*6d20*/  NOP ;  /* 0x0000000000007918 */ /* 0x000fc00000000000 */
[----:B------:R-:W-:-:S00]  /*6d30*/  NOP ;  /* 0x0000000000007918 */ /* 0x000fc00000000000 */
[----:B------:R-:W-:-:S00]  /*6d40*/  NOP ;  /* 0x0000000000007918 */ /* 0x000fc00000000000 */
[----:B------:R-:W-:-:S00]  /*6d50*/  NOP ;  /* 0x0000000000007918 */ /* 0x000fc00000000000 */
[----:B------:R-:W-:-:S00]  /*6d60*/  NOP ;  /* 0x0000000000007918 */ /* 0x000fc00000000000 */
[----:B------:R-:W-:-:S00]  /*6d70*/  NOP ;  /* 0x0000000000007918 */ /* 0x000fc00000000000 */
.L_x_186:


//--------------------- .nv.global.init           --------------------------
	.section	.nv.global.init,"aw",@progbits
.nv.global.init:
	.type		$str$22,@object
	.size		$str$22,($str$23 - $str$22)
$str$22:
        /*0000*/ 	.byte	0x6b, 0x5f, 0x74, 0x69, 0x6c, 0x65, 0x5f, 0x63, 0x6f, 0x75, 0x6e, 0x74, 0x20, 0x3e, 0x3d, 0x20
        /*0010*/ 	.byte	0x31, 0x00
	.type		$str$23,@object
	.size		$str$23,(__unnamed_1 - $str$23)
$str$23:
        /*0012*/ 	.byte	0x2f, 0x74, 0x6d, 0x70, 0x2f, 0x63, 0x75, 0x74, 0x6c, 0x61, 0x73, 0x73, 0x5f, 0x73, 0x77, 0x65
        /*0022*/ 	.byte	0x65, 0x70, 0x5f, 0x73, 0x72, 0x63, 0x2f, 0x69, 0x6e, 0x63, 0x6c, 0x75, 0x64, 0x65, 0x2f, 0x63
        /*0032*/ 	.byte	0x75, 0x74, 0x6c, 0x61, 0x73, 0x73, 0x2f, 0x67, 0x65, 0x6d, 0x6d, 0x2f, 0x63, 0x6f, 0x6c, 0x6c
        /*0042*/ 	.byte	0x65, 0x63, 0x74, 0x69, 0x76, 0x65, 0x2f, 0x73, 0x6d, 0x39, 0x30, 0x5f, 0x6d, 0x6d, 0x61, 0x5f
        /*0052*/ 	.byte	0x74, 0x6d, 0x61, 0x5f, 0x67, 0x6d, 0x6d, 0x61, 0x5f, 0x73, 0x73, 0x5f, 0x77, 0x61, 0x72, 0x70
        /*0062*/ 	.byte	0x73, 0x70, 0x65, 0x63, 0x69, 0x61, 0x6c, 0x69, 0x7a, 0x65, 0x64, 0x2e, 0x68, 0x70, 0x70, 0x00
	.type		__unnamed_1,@object
	.size		__unnamed_1,(.L_0 - __unnamed_1)
__unnamed_1:
        /*0072*/ 	.byte	0x76, 0x6f, 0x69, 0x64, 0x20, 0x63, 0x75, 0x74, 0x6c, 0x61, 0x73, 0x73, 0x3a, 0x3a, 0x67, 0x65
        /* <DEDUP_REMOVED lines=171> */
        /*0b32*/ 	.byte	0x64, 0x65, 0x6e, 0x74, 0x69, 0x74, 0x79, 0x5d, 0x00
.L_0:


//--------------------- .nv.shared._ZN7cutlass13device_kernelINS_4gemm6kernel13GemmUniversalIN4cute5tupleIJiiiiEEENS1_10collective13CollectiveMmaINS1_34MainloopSm90TmaGmmaWarpSpecializedILi28ENS5_IJNS4_1CILi1EEESB_SB_EEENS1_32KernelTmaWarpSpecializedPingpongEEENS5_IJNSA_ILi64EEESF_SF_EEEaNS5_IJlSB_lEEEaSH_NS4_8TiledMMAINS4_8MMA_AtomIJNS4_4SM904GMMA26MMA_64x64x32_S32S8S8_SS_TNEEEENS4_6LayoutISC_NS5_IJNSA_ILi0EEESP_SP_EEEEENS5_IJNS4_10UnderscoreESS_SS_EEEEENS4_13SM90_TMA_LOADENS4_14ComposedLayoutINS4_7SwizzleILi2ELi4ELi3EEENS4_18smem_ptr_flag_bitsILi8EEENSO_INS5_IJNSA_ILi8EEESF_EEENS5_IJSF_SB_EEEEEEEvNS4_8identityESV_S15_vS16_EENS_8epilogue10collective6detail29Sm90TmaWarpSpecializedAdapterINS19_15DefaultEpilogueIaSH_SH_NS18_6thread17LinearCombinationIaLi1EiiLNS1D_9ScaleType4KindE0ELNS_15FloatRoundStyleE2EaEENS1_15EpilogueDefaultEEEEEvvEEEEvNT_6ParamsE --------------------------
	.section	.nv.shared._ZN7cutlass13device_kernelINS_4gemm6kernel13GemmUniversalIN4cute5tupleIJiiiiEEENS1_10collective13CollectiveMmaINS1_34MainloopSm90TmaGmmaWarpSpecializedILi28ENS5_IJNS4_1CILi1EEESB_SB_EEENS1_32KernelTmaWarpSpecializedPingpongEEENS5_IJNSA_ILi64EEESF_SF_EEEaNS5_IJlSB_lEEEaSH_NS4_8TiledMMAINS4_8MMA_AtomIJNS4_4SM904GMMA26MMA_64x64x32_S32S8S8_SS_TNEEEENS4_6LayoutISC_NS5_IJNSA_ILi0EEESP_SP_EEEEENS5_IJNS4_10UnderscoreESS_SS_EEEEENS4_13SM90_TMA_LOADENS4_14ComposedLayoutINS4_7SwizzleILi2ELi4ELi3EEENS4_18smem_ptr_flag_bitsILi8EEENSO_INS5_IJNSA_ILi8EEESF_EEENS5_IJSF_SB_EEEEEEEvNS4_8identityESV_S15_vS16_EENS_8epilogue10collective6detail29Sm90TmaWarpSpecializedAdapterINS19_15DefaultEpilogueIaSH_SH_NS18_6thread17LinearCombinationIaLi1EiiLNS1D_9ScaleType4KindE0ELNS_15FloatRoundStyleE2EaEENS1_15EpilogueDefaultEEEEEvvEEEEvNT_6ParamsE,"aw",@nobits
	.sectionflags	@""
	.align	16
	.zero		1024


//--------------------- .nv.shared.reserved.0     --------------------------
	.section	.nv.shared.reserved.0,"aw",@nobits
	.weak		__nv_reservedSMEM_offset_0_alias
	.size		__nv_reservedSMEM_offset_0_alias, 0, 0
	.other		__nv_reservedSMEM_offset_0_alias,@"STO_CUDA_RESERVED_SHARED STV_DEFAULT"
__nv_reservedSMEM_offset_0_alias:
	.zero		0


//--------------------- .nv.global                --------------------------
	.section	.nv.global,"aw",@nobits
.nv.global:
	.type		_ZN40_INTERNAL_40acf9b8_4_k_cu_7bb030e7_161954cute1_E,@object
	.size		_ZN40_INTERNAL_40acf9b8_4_k_cu_7bb030e7_161954cute1_E,(_ZN40_INTERNAL_40acf9b8_4_k_cu_7bb030e7_161954cuda3std3__45__cpo6cbeginE - _ZN40_INTERNAL_40acf9b8_4_k_cu_7bb030e7_161954cute1_E)
_ZN40_INTERNAL_40acf9b8_4_k_cu_7bb030e7_161954cute1_E:
	.zero		1
	.type		_ZN40_INTERNAL_40acf9b8_4_k_cu_7bb030e7_161954cuda3std3__45__cpo6cbeginE,@object
	.size		_ZN40_INTERNAL_40acf9b8_4_k_cu_7bb030e7_161954cuda3std3__45__cpo6cbeginE,(_ZN40_INTERNAL_40acf9b8_4_k_cu_7bb030e7_161954cuda3std3__48in_placeE - _ZN40_INTERNAL_40acf9b8_4_k_cu_7bb030e7_161954cuda3std3__45__cpo6cbeginE)
_ZN40_INTERNAL_40acf9b8_4_k_cu_7bb030e7_161954cuda3std3__45__cpo6cbeginE:
	.zero		1
	.type		_ZN40_INTERNAL_40acf9b8_4_k_cu_7bb030e7_161954cuda3std3__48in_placeE,@object
	.size		_ZN40_INTERNAL_40acf9b8_4_k_cu_7bb030e7_161954cuda3std3__48in_placeE,(_ZN40_INTERNAL_40acf9b8_4_k_cu_7bb030e7_161954cuda3std6ranges3__45__cpo9iter_moveE - _ZN40_INTERNAL_40acf9b8_4_k_cu_7bb030e7_161954cuda3std3__48in_placeE)
_ZN40_INTERNAL_40acf9b8_4_k_cu_7bb030e7_161954cuda3std3__48in_placeE:
	.zero		1
	.type		_ZN40_INTERNAL_40acf9b8_4_k_cu_7bb030e7_161954cuda3std6ranges3__45__cpo9iter_moveE,@object
	.size		_ZN40_INTERNAL_40acf9b8_4_k_cu_7bb030e7_161954cuda3std6ranges3__45__cpo9iter_moveE,(_ZN40_INTERNAL_40acf9b8_4_k_cu_7bb030e7_161954cuda3std3__45__cpo5beginE - _ZN40_INTERNAL_40acf9b8_4_k_cu_7bb030e7_161954cuda3std6ranges3__45__cpo9iter_moveE)
_ZN40_INTERNAL_40acf9b8_4_k_cu_7bb030e7_161954cuda3std6ranges3__45__cpo9iter_moveE:
	.zero		1
	.type		_ZN40_INTERNAL_40acf9b8_4_k_cu_7bb030e7_161954cuda3std3__45__cpo5beginE,@object
	.size		_ZN40_INTERNAL_40acf9b8_4_k_cu_7bb030e7_161954cuda3std3__45__cpo5beginE,(_ZN40_INTERNAL_40acf9b8_4_k_cu_7bb030e7_161954cuda3std3__442_GLOBAL__N__40acf9b8_4_k_cu_7bb030e7_161956ignoreE - _ZN40_INTERNAL_40acf9b8_4_k_cu_7bb030e7_161954cuda3std3__45__cpo5beginE)
_ZN40_INTERNAL_40acf9b8_4_k_cu_7bb030e7_161954cuda3std3__45__cpo5beginE:
	.zero		1
	.type		_ZN40_INTERNAL_40acf9b8_4_k_cu_7bb030e7_161954cuda3std3__442_GLOBAL__N__40acf9b8_4_k_cu_7bb030e7_161956ignoreE,@object
	.size		_ZN40_INTERNAL_40acf9b8_4_k_cu_7bb030e7_161954cuda3std3__442_GLOBAL__N__40acf9b8_4_k_cu_7bb030e7_161956ignoreE,(_ZN40_INTERNAL_40acf9b8_4_k_cu_7bb030e7_161954cute7productE - _ZN40_INTERNAL_40acf9b8_4_k_cu_7bb030e7_161954cuda3std3__442_GLOBAL__N__40acf9b8_4_k_cu_7bb030e7_161956ignoreE)
_ZN40_INTERNAL_40acf9b8_4_k_cu_7bb030e7_161954cuda3std3__442_GLOBAL__N__40acf9b8_4_k_cu_7bb030e7_161956ignoreE:
	.zero		1
	.type		_ZN40_INTERNAL_40acf9b8_4_k_cu_7bb030e7_161954cute7productE,@object
	.size		_ZN40_INTERNAL_40acf9b8_4_k_cu_7bb030e7_161954cute7productE,(_ZN40_INTERNAL_40acf9b8_4_k_cu_7bb030e7_161954cuda3std3__45__cpo3endE - _ZN40_INTERNAL_40acf9b8_4_k_cu_7bb030e7_161954cute7productE)
_ZN40_INTERNAL_40acf9b8_4_k_cu_7bb030e7_161954cute7productE:
	.zero		1
	.type		_ZN40_INTERNAL_40acf9b8_4_k_cu_7bb030e7_161954cuda3std3__45__cpo3endE,@object
	.size		_ZN40_INTERNAL_40acf9b8_4_k_cu_7bb030e7_161954cuda3std3__45__cpo3endE,(_ZN40_INTERNAL_40acf9b8_4_k_cu_7bb030e7_161954cuda3std3__419piecewise_constructE - _ZN40_INTERNAL_40acf9b8_4_k_cu_7bb030e7_161954cuda3std3__45__cpo3endE)
_ZN40_INTERNAL_40acf9b8_4_k_cu_7bb030e7_161954cuda3std3__45__cpo3endE:
	.zero		1
	.type		_ZN40_INTERNAL_40acf9b8_4_k_cu_7bb030e7_161954cuda3std3__419piecewise_constructE,@object
	.size		_ZN40_INTERNAL_40acf9b8_4_k_cu_7bb030e7_161954cuda3std3__419piecewise_constructE,(_ZN40_INTERNAL_40acf9b8_4_k_cu_7bb030e7_161954cuda3std3__45__cpo4cendE - _ZN40_INTERNAL_40acf9b8_4_k_cu_7bb030e7_161954cuda3std3__419piecewise_constructE)
_ZN40_INTERNAL_40acf9b8_4_k_cu_7bb030e7_161954cuda3std3__419piecewise_constructE:
	.zero		1
	.type		_ZN40_INTERNAL_40acf9b8_4_k_cu_7bb030e7_161954cuda3std3__45__cpo4cendE,@object
	.size		_ZN40_INTERNAL_40acf9b8_4_k_cu_7bb030e7_161954cuda3std3__45__cpo4cendE,(_ZN40_INTERNAL_40acf9b8_4_k_cu_7bb030e7_161954cuda3std6ranges3__45__cpo4swapE - _ZN40_INTERNAL_40acf9b8_4_k_cu_7bb030e7_161954cuda3std3__45__cpo4cendE)
_ZN40_INTERNAL_40acf9b8_4_k_cu_7bb030e7_161954cuda3std3__45__cpo4cendE:
	.zero		1
	.type		_ZN40_INTERNAL_40acf9b8_4_k_cu_7bb030e7_161954cuda3std6ranges3__45__cpo4swapE,@object
	.size		_ZN40_INTERNAL_40acf9b8_4_k_cu_7bb030e7_161954cuda3std6ranges3__45__cpo4swapE,(.L_8 - _ZN40_INTERNAL_40acf9b8_4_k_cu_7bb030e7_161954cuda3std6ranges3__45__cpo4swapE)
_ZN40_INTERNAL_40acf9b8_4_k_cu_7bb030e7_161954cuda3std6ranges3__45__cpo4swapE:
	.zero		1
.L_8:


//--------------------- .nv.constant0._ZN7cutlass13device_kernelINS_4gemm6kernel13GemmUniversalIN4cute5tupleIJiiiiEEENS1_10collective13CollectiveMmaINS1_34MainloopSm90TmaGmmaWarpSpecializedILi28ENS5_IJNS4_1CILi1EEESB_SB_EEENS1_32KernelTmaWarpSpecializedPingpongEEENS5_IJNSA_ILi64EEESF_SF_EEEaNS5_IJlSB_lEEEaSH_NS4_8TiledMMAINS4_8MMA_AtomIJNS4_4SM904GMMA26MMA_64x64x32_S32S8S8_SS_TNEEEENS4_6LayoutISC_NS5_IJNSA_ILi0EEESP_SP_EEEEENS5_IJNS4_10UnderscoreESS_SS_EEEEENS4_13SM90_TMA_LOADENS4_14ComposedLayoutINS4_7SwizzleILi2ELi4ELi3EEENS4_18smem_ptr_flag_bitsILi8EEENSO_INS5_IJNSA_ILi8EEESF_EEENS5_IJSF_SB_EEEEEEEvNS4_8identityESV_S15_vS16_EENS_8epilogue10collective6detail29Sm90TmaWarpSpecializedAdapterINS19_15DefaultEpilogueIaSH_SH_NS18_6thread17LinearCombinationIaLi1EiiLNS1D_9ScaleType4KindE0ELNS_15FloatRoundStyleE2EaEENS1_15EpilogueDefaultEEEEEvvEEEEvNT_6ParamsE --------------------------
	.section	.nv.constant0._ZN7cutlass13device_kernelINS_4gemm6kernel13GemmUniversalIN4cute5tupleIJiiiiEEENS1_10collective13CollectiveMmaINS1_34MainloopSm90TmaGmmaWarpSpecializedILi28ENS5_IJNS4_1CILi1EEESB_SB_EEENS1_32KernelTmaWarpSpecializedPingpongEEENS5_IJNSA_ILi64EEESF_SF_EEEaNS5_IJlSB_lEEEaSH_NS4_8TiledMMAINS4_8MMA_AtomIJNS4_4SM904GMMA26MMA_64x64x32_S32S8S8_SS_TNEEEENS4_6LayoutISC_NS5_IJNSA_ILi0EEESP_SP_EEEEENS5_IJNS4_10UnderscoreESS_SS_EEEEENS4_13SM90_TMA_LOADENS4_14ComposedLayoutINS4_7SwizzleILi2ELi4ELi3EEENS4_18smem_ptr_flag_bitsILi8EEENSO_INS5_IJNSA_ILi8EEESF_EEENS5_IJSF_SB_EEEEEEEvNS4_8identityESV_S15_vS16_EENS_8epilogue10collective6detail29Sm90TmaWarpSpecializedAdapterINS19_15DefaultEpilogueIaSH_SH_NS18_6thread17LinearCombinationIaLi1EiiLNS1D_9ScaleType4KindE0ELNS_15FloatRoundStyleE2EaEENS1_15EpilogueDefaultEEEEEvvEEEEvNT_6ParamsE,"a",@progbits
	.sectionflags	@""
	.align	4
.nv.constant0._ZN7cutlass13device_kernelINS_4gemm6kernel13GemmUniversalIN4cute5tupleIJiiiiEEENS1_10collective13CollectiveMmaINS1_34MainloopSm90TmaGmmaWarpSpecializedILi28ENS5_IJNS4_1CILi1EEESB_SB_EEENS1_32KernelTmaWarpSpecializedPingpongEEENS5_IJNSA_ILi64EEESF_SF_EEEaNS5_IJlSB_lEEEaSH_NS4_8TiledMMAINS4_8MMA_AtomIJNS4_4SM904GMMA26MMA_64x64x32_S32S8S8_SS_TNEEEENS4_6LayoutISC_NS5_IJNSA_ILi0EEESP_SP_EEEEENS5_IJNS4_10UnderscoreESS_SS_EEEEENS4_13SM90_TMA_LOADENS4_14ComposedLayoutINS4_7SwizzleILi2ELi4ELi3EEENS4_18smem_ptr_flag_bitsILi8EEENSO_INS5_IJNSA_ILi8EEESF_EEENS5_IJSF_SB_EEEEEEEvNS4_8identityESV_S15_vS16_EENS_8epilogue10collective6detail29Sm90TmaWarpSpecializedAdapterINS19_15DefaultEpilogueIaSH_SH_NS18_6thread17LinearCombinationIaLi1EiiLNS1D_9ScaleType4KindE0ELNS_15FloatRoundStyleE2EaEENS1_15EpilogueDefaultEEEEEvvEEEEvNT_6ParamsE:
	.zero		1664


//--------------------- SYMBOLS --------------------------

	.type		.nv.reservedSmem.offset0,@object
	.size		.nv.reservedSmem.offset0,0x4
	.type		__assertfail,@function
